//
// Generated by NVIDIA NVVM Compiler
//
// Compiler Build ID: CL-36424714
// Cuda compilation tools, release 13.0, V13.0.88
// Based on NVVM 20.0.0
//

.version 9.0
.target sm_100
.address_size 64

.func  (.param .align 16 .b8 func_retval0[16]) __internal_trig_reduction_slowpathd
(
	.param .b64 __internal_trig_reduction_slowpathd_param_0
)
;
.func  (.param .b64 func_retval0) __internal_accurate_pow
(
	.param .b64 __internal_accurate_pow_param_0,
	.param .b64 __internal_accurate_pow_param_1
)
;
.global .align 8 .b8 __cudart_i2opi_d[144] = {8, 93, 141, 31, 177, 95, 251, 107, 234, 146, 82, 138, 247, 57, 7, 61, 123, 241, 229, 235, 199, 186, 39, 117, 45, 234, 95, 158, 102, 63, 70, 79, 183, 9, 203, 39, 207, 126, 54, 109, 31, 109, 10, 90, 139, 17, 47, 239, 15, 152, 5, 222, 255, 151, 248, 31, 59, 40, 249, 189, 139, 95, 132, 156, 244, 57, 83, 131, 57, 214, 145, 57, 65, 126, 95, 180, 38, 112, 156, 233, 132, 68, 187, 46, 245, 53, 130, 232, 62, 167, 41, 177, 28, 235, 29, 254, 28, 146, 209, 9, 234, 46, 73, 6, 224, 210, 77, 66, 58, 110, 36, 183, 97, 197, 187, 222, 171, 99, 81, 254, 65, 144, 67, 60, 153, 149, 98, 219, 192, 221, 52, 245, 209, 87, 39, 252, 41, 21, 68, 78, 110, 131, 249, 162};
.global .align 16 .b8 __cudart_sin_cos_coeffs[128] = {70, 210, 176, 44, 241, 229, 90, 190, 146, 227, 172, 105, 227, 29, 199, 62, 161, 98, 219, 25, 160, 1, 42, 191, 24, 8, 17, 17, 17, 17, 129, 63, 84, 85, 85, 85, 85, 85, 197, 191, 0, 0, 0, 0, 0, 0, 0, 0, 0, 0, 0, 0, 0, 0, 0, 0, 100, 129, 253, 32, 131, 255, 168, 189, 40, 133, 239, 193, 167, 238, 33, 62, 217, 230, 6, 142, 79, 126, 146, 190, 233, 188, 221, 25, 160, 1, 250, 62, 71, 93, 193, 22, 108, 193, 86, 191, 81, 85, 85, 85, 85, 85, 165, 63, 0, 0, 0, 0, 0, 0, 224, 191, 0, 0, 0, 0, 0, 0, 240, 63};

.entry _Z10bnd_kernelPfS_fiiP6float2S0_iS_S_S_S_S_(
	.param .u64 .ptr .align 1 _Z10bnd_kernelPfS_fiiP6float2S0_iS_S_S_S_S__param_0,
	.param .u64 .ptr .align 1 _Z10bnd_kernelPfS_fiiP6float2S0_iS_S_S_S_S__param_1,
	.param .f32 _Z10bnd_kernelPfS_fiiP6float2S0_iS_S_S_S_S__param_2,
	.param .u32 _Z10bnd_kernelPfS_fiiP6float2S0_iS_S_S_S_S__param_3,
	.param .u32 _Z10bnd_kernelPfS_fiiP6float2S0_iS_S_S_S_S__param_4,
	.param .u64 .ptr .align 1 _Z10bnd_kernelPfS_fiiP6float2S0_iS_S_S_S_S__param_5,
	.param .align 8 .b8 _Z10bnd_kernelPfS_fiiP6float2S0_iS_S_S_S_S__param_6[8],
	.param .u32 _Z10bnd_kernelPfS_fiiP6float2S0_iS_S_S_S_S__param_7,
	.param .u64 .ptr .align 1 _Z10bnd_kernelPfS_fiiP6float2S0_iS_S_S_S_S__param_8,
	.param .u64 .ptr .align 1 _Z10bnd_kernelPfS_fiiP6float2S0_iS_S_S_S_S__param_9,
	.param .u64 .ptr .align 1 _Z10bnd_kernelPfS_fiiP6float2S0_iS_S_S_S_S__param_10,
	.param .u64 .ptr .align 1 _Z10bnd_kernelPfS_fiiP6float2S0_iS_S_S_S_S__param_11,
	.param .u64 .ptr .align 1 _Z10bnd_kernelPfS_fiiP6float2S0_iS_S_S_S_S__param_12
)
{
	.reg .pred 	%p<139>;
	.reg .b32 	%r<141>;
	.reg .b32 	%f<216>;
	.reg .b64 	%rd<44>;
	.reg .b64 	%fd<231>;

	ld.param.u64 	%rd9, [_Z10bnd_kernelPfS_fiiP6float2S0_iS_S_S_S_S__param_0];
	ld.param.f32 	%f34, [_Z10bnd_kernelPfS_fiiP6float2S0_iS_S_S_S_S__param_2];
	ld.param.u32 	%r31, [_Z10bnd_kernelPfS_fiiP6float2S0_iS_S_S_S_S__param_3];
	ld.param.u32 	%r33, [_Z10bnd_kernelPfS_fiiP6float2S0_iS_S_S_S_S__param_4];
	ld.param.v2.f32 	{%f35, %f36}, [_Z10bnd_kernelPfS_fiiP6float2S0_iS_S_S_S_S__param_6];
	ld.param.u32 	%r32, [_Z10bnd_kernelPfS_fiiP6float2S0_iS_S_S_S_S__param_7];
	ld.param.u64 	%rd13, [_Z10bnd_kernelPfS_fiiP6float2S0_iS_S_S_S_S__param_9];
	ld.param.u64 	%rd14, [_Z10bnd_kernelPfS_fiiP6float2S0_iS_S_S_S_S__param_10];
	ld.param.u64 	%rd15, [_Z10bnd_kernelPfS_fiiP6float2S0_iS_S_S_S_S__param_11];
	ld.param.u64 	%rd16, [_Z10bnd_kernelPfS_fiiP6float2S0_iS_S_S_S_S__param_12];
	mov.u32 	%r34, %ntid.x;
	mov.u32 	%r35, %ctaid.x;
	mov.u32 	%r36, %tid.x;
	mad.lo.s32 	%r1, %r34, %r35, %r36;
	setp.ge.s32 	%p2, %r1, %r33;
	setp.lt.s32 	%p3, %r31, 1;
	or.pred  	%p4, %p2, %p3;
	@%p4 bra 	$L__BB0_95;
	cvta.to.global.u64 	%rd17, %rd9;
	mov.f64 	%fd75, 0d4024000000000000;
	{
	.reg .b32 %temp; 
	mov.b64 	{%temp, %r2}, %fd75;
	}
	mul.wide.s32 	%rd18, %r1, 4;
	add.s64 	%rd1, %rd17, %rd18;
	neg.f32 	%f1, %f34;
	mov.f64 	%fd76, 0d4000000000000000;
	{
	.reg .b32 %temp; 
	mov.b64 	{%temp, %r3}, %fd76;
	}
	and.b32  	%r4, %r3, 2146435072;
	setp.eq.s32 	%p5, %r4, 1062207488;
	setp.lt.s32 	%p6, %r3, 0;
	selp.b32 	%r5, 0, 2146435072, %p6;
	and.b32  	%r38, %r3, 2147483647;
	setp.ne.s32 	%p7, %r38, 1071644672;
	and.pred  	%p1, %p5, %p7;
	or.b32  	%r6, %r5, -2147483648;
	mul.lo.s32 	%r7, %r31, %r1;
	neg.s32 	%r8, %r32;
	cvta.to.global.u64 	%rd2, %rd13;
	cvta.to.global.u64 	%rd3, %rd14;
	cvta.to.global.u64 	%rd4, %rd15;
	cvta.to.global.u64 	%rd5, %rd16;
	mov.b32 	%r136, 0;
	mov.u64 	%rd27, __cudart_sin_cos_coeffs;
$L__BB0_2:
	ld.param.u64 	%rd40, [_Z10bnd_kernelPfS_fiiP6float2S0_iS_S_S_S_S__param_1];
	setp.lt.s32 	%p8, %r2, 0;
	cvta.to.global.u64 	%rd19, %rd40;
	mul.wide.u32 	%rd20, %r136, 4;
	add.s64 	%rd21, %rd19, %rd20;
	ld.global.f32 	%f37, [%rd21];
	cvt.f64.f32 	%fd77, %f37;
	div.rn.f64 	%fd78, %fd77, 0d4034000000000000;
	{
	.reg .b32 %temp; 
	mov.b64 	{%temp, %r10}, %fd78;
	}
	shr.u32 	%r39, %r10, 20;
	and.b32  	%r40, %r39, 2047;
	add.s32 	%r41, %r40, -1012;
	mov.b64 	%rd22, %fd78;
	shl.b64 	%rd23, %rd22, %r41;
	setp.eq.s64 	%p9, %rd23, -9223372036854775808;
	{ // callseq 0, 0
	.param .b64 param0;
	st.param.f64 	[param0], 0d4024000000000000;
	.param .b64 param1;
	st.param.f64 	[param1], %fd78;
	.param .b64 retval0;
	call.uni (retval0), 
	__internal_accurate_pow, 
	(
	param0, 
	param1
	);
	ld.param.f64 	%fd79, [retval0];
	} // callseq 0
	neg.f64 	%fd81, %fd79;
	selp.f64 	%fd82, %fd81, %fd79, %p9;
	selp.f64 	%fd83, %fd82, %fd79, %p8;
	cvt.rzi.f64.f64 	%fd84, %fd78;
	setp.neu.f64 	%p10, %fd78, %fd84;
	selp.f64 	%fd86, 0dFFF8000000000000, %fd83, %p10;
	selp.f64 	%fd215, %fd86, %fd83, %p8;
	add.f64 	%fd87, %fd78, 0d4024000000000000;
	{
	.reg .b32 %temp; 
	mov.b64 	{%temp, %r42}, %fd87;
	}
	and.b32  	%r11, %r42, 2146435072;
	setp.ne.s32 	%p11, %r11, 2146435072;
	mov.f64 	%fd212, %fd215;
	@%p11 bra 	$L__BB0_7;
	setp.num.f64 	%p12, %fd78, %fd78;
	@%p12 bra 	$L__BB0_5;
	mov.f64 	%fd89, 0d4024000000000000;
	add.rn.f64 	%fd212, %fd89, %fd78;
	bra.uni 	$L__BB0_7;
$L__BB0_5:
	abs.f64 	%fd88, %fd78;
	setp.neu.f64 	%p13, %fd88, 0d7FF0000000000000;
	mov.f64 	%fd212, %fd215;
	@%p13 bra 	$L__BB0_7;
	setp.lt.s32 	%p14, %r10, 0;
	selp.b32 	%r43, 0, 2146435072, %p14;
	mov.b32 	%r44, 0;
	mov.b64 	%fd212, {%r44, %r43};
$L__BB0_7:
	ld.global.f32 	%f38, [%rd1];
	cvt.f64.f32 	%fd90, %f38;
	mul.f64 	%fd91, %fd90, 0d400921FB54442D18;
	div.rn.f64 	%fd6, %fd91, 0d4066800000000000;
	abs.f64 	%fd7, %fd6;
	setp.neu.f64 	%p15, %fd7, 0d7FF0000000000000;
	@%p15 bra 	$L__BB0_9;
	mov.f64 	%fd97, 0d0000000000000000;
	mul.rn.f64 	%fd214, %fd6, %fd97;
	mov.b32 	%r138, 1;
	bra.uni 	$L__BB0_12;
$L__BB0_9:
	mul.f64 	%fd92, %fd6, 0d3FE45F306DC9C883;
	cvt.rni.s32.f64 	%r137, %fd92;
	cvt.rn.f64.s32 	%fd93, %r137;
	fma.rn.f64 	%fd94, %fd93, 0dBFF921FB54442D18, %fd6;
	fma.rn.f64 	%fd95, %fd93, 0dBC91A62633145C00, %fd94;
	fma.rn.f64 	%fd214, %fd93, 0dB97B839A252049C0, %fd95;
	setp.ltu.f64 	%p16, %fd7, 0d41E0000000000000;
	@%p16 bra 	$L__BB0_11;
	{ // callseq 1, 0
	.param .b64 param0;
	st.param.f64 	[param0], %fd6;
	.param .align 16 .b8 retval0[16];
	call.uni (retval0), 
	__internal_trig_reduction_slowpathd, 
	(
	param0
	);
	ld.param.f64 	%fd214, [retval0];
	ld.param.b32 	%r137, [retval0+8];
	} // callseq 1
$L__BB0_11:
	add.s32 	%r138, %r137, 1;
$L__BB0_12:
	setp.ne.s32 	%p17, %r11, 2146435072;
	shl.b32 	%r47, %r138, 6;
	cvt.u64.u32 	%rd25, %r47;
	and.b64  	%rd26, %rd25, 64;
	add.s64 	%rd28, %rd27, %rd26;
	mul.rn.f64 	%fd98, %fd214, %fd214;
	and.b32  	%r48, %r138, 1;
	setp.eq.b32 	%p18, %r48, 1;
	selp.f64 	%fd99, 0dBDA8FF8320FD8164, 0d3DE5DB65F9785EBA, %p18;
	ld.global.nc.v2.f64 	{%fd100, %fd101}, [%rd28];
	fma.rn.f64 	%fd102, %fd99, %fd98, %fd100;
	fma.rn.f64 	%fd103, %fd102, %fd98, %fd101;
	ld.global.nc.v2.f64 	{%fd104, %fd105}, [%rd28+16];
	fma.rn.f64 	%fd106, %fd103, %fd98, %fd104;
	fma.rn.f64 	%fd107, %fd106, %fd98, %fd105;
	ld.global.nc.v2.f64 	{%fd108, %fd109}, [%rd28+32];
	fma.rn.f64 	%fd110, %fd107, %fd98, %fd108;
	fma.rn.f64 	%fd111, %fd110, %fd98, %fd109;
	fma.rn.f64 	%fd112, %fd111, %fd214, %fd214;
	fma.rn.f64 	%fd113, %fd111, %fd98, 0d3FF0000000000000;
	selp.f64 	%fd114, %fd113, %fd112, %p18;
	and.b32  	%r49, %r138, 2;
	setp.eq.s32 	%p19, %r49, 0;
	mov.f64 	%fd115, 0d0000000000000000;
	sub.f64 	%fd116, %fd115, %fd114;
	selp.f64 	%fd117, %fd114, %fd116, %p19;
	setp.eq.f64 	%p20, %fd78, 0d0000000000000000;
	selp.f64 	%fd118, 0d3FF0000000000000, %fd212, %p20;
	mul.f64 	%fd119, %fd118, %fd117;
	cvt.rn.f32.f64 	%f4, %fd119;
	@%p17 bra 	$L__BB0_17;
	setp.num.f64 	%p21, %fd78, %fd78;
	@%p21 bra 	$L__BB0_15;
	mov.f64 	%fd121, 0d4024000000000000;
	add.rn.f64 	%fd215, %fd121, %fd78;
	bra.uni 	$L__BB0_17;
$L__BB0_15:
	abs.f64 	%fd120, %fd78;
	setp.neu.f64 	%p22, %fd120, 0d7FF0000000000000;
	@%p22 bra 	$L__BB0_17;
	setp.lt.s32 	%p23, %r10, 0;
	selp.b32 	%r50, 0, 2146435072, %p23;
	mov.b32 	%r51, 0;
	mov.b64 	%fd215, {%r51, %r50};
$L__BB0_17:
	setp.neu.f64 	%p24, %fd7, 0d7FF0000000000000;
	setp.eq.f64 	%p25, %fd78, 0d0000000000000000;
	selp.f64 	%fd16, 0d3FF0000000000000, %fd215, %p25;
	@%p24 bra 	$L__BB0_19;
	mov.f64 	%fd127, 0d0000000000000000;
	mul.rn.f64 	%fd216, %fd6, %fd127;
	mov.b32 	%r139, 0;
	bra.uni 	$L__BB0_21;
$L__BB0_19:
	mul.f64 	%fd122, %fd6, 0d3FE45F306DC9C883;
	cvt.rni.s32.f64 	%r139, %fd122;
	cvt.rn.f64.s32 	%fd123, %r139;
	fma.rn.f64 	%fd124, %fd123, 0dBFF921FB54442D18, %fd6;
	fma.rn.f64 	%fd125, %fd123, 0dBC91A62633145C00, %fd124;
	fma.rn.f64 	%fd216, %fd123, 0dB97B839A252049C0, %fd125;
	setp.ltu.f64 	%p26, %fd7, 0d41E0000000000000;
	@%p26 bra 	$L__BB0_21;
	{ // callseq 2, 0
	.param .b64 param0;
	st.param.f64 	[param0], %fd6;
	.param .align 16 .b8 retval0[16];
	call.uni (retval0), 
	__internal_trig_reduction_slowpathd, 
	(
	param0
	);
	ld.param.f64 	%fd216, [retval0];
	ld.param.b32 	%r139, [retval0+8];
	} // callseq 2
$L__BB0_21:
	setp.lt.s32 	%p27, %r32, 1;
	shl.b32 	%r54, %r139, 6;
	cvt.u64.u32 	%rd29, %r54;
	and.b64  	%rd30, %rd29, 64;
	mov.u64 	%rd31, __cudart_sin_cos_coeffs;
	add.s64 	%rd32, %rd31, %rd30;
	mul.rn.f64 	%fd128, %fd216, %fd216;
	and.b32  	%r55, %r139, 1;
	setp.eq.b32 	%p28, %r55, 1;
	selp.f64 	%fd129, 0dBDA8FF8320FD8164, 0d3DE5DB65F9785EBA, %p28;
	ld.global.nc.v2.f64 	{%fd130, %fd131}, [%rd32];
	fma.rn.f64 	%fd132, %fd129, %fd128, %fd130;
	fma.rn.f64 	%fd133, %fd132, %fd128, %fd131;
	ld.global.nc.v2.f64 	{%fd134, %fd135}, [%rd32+16];
	fma.rn.f64 	%fd136, %fd133, %fd128, %fd134;
	fma.rn.f64 	%fd137, %fd136, %fd128, %fd135;
	ld.global.nc.v2.f64 	{%fd138, %fd139}, [%rd32+32];
	fma.rn.f64 	%fd140, %fd137, %fd128, %fd138;
	fma.rn.f64 	%fd141, %fd140, %fd128, %fd139;
	fma.rn.f64 	%fd142, %fd141, %fd216, %fd216;
	fma.rn.f64 	%fd143, %fd141, %fd128, 0d3FF0000000000000;
	selp.f64 	%fd144, %fd143, %fd142, %p28;
	and.b32  	%r56, %r139, 2;
	setp.eq.s32 	%p29, %r56, 0;
	mov.f64 	%fd145, 0d0000000000000000;
	sub.f64 	%fd146, %fd145, %fd144;
	selp.f64 	%fd147, %fd144, %fd146, %p29;
	mul.f64 	%fd148, %fd16, %fd147;
	cvt.rn.f32.f64 	%f5, %fd148;
	mov.f32 	%f211, %f1;
	mov.f32 	%f212, %f1;
	mov.f32 	%f213, %f1;
	mov.f32 	%f214, %f1;
	mov.f32 	%f215, %f34;
	@%p27 bra 	$L__BB0_94;
	ld.param.u64 	%rd41, [_Z10bnd_kernelPfS_fiiP6float2S0_iS_S_S_S_S__param_5];
	cvta.to.global.u64 	%rd43, %rd41;
	mov.u32 	%r140, %r8;
	mov.f32 	%f215, %f34;
	mov.f32 	%f214, %f1;
	mov.f32 	%f213, %f1;
	mov.f32 	%f212, %f1;
	mov.f32 	%f211, %f1;
$L__BB0_23:
	setp.lt.s32 	%p30, %r3, 0;
	setp.eq.s32 	%p31, %r4, 1062207488;
	ld.global.v2.f32 	{%f11, %f12}, [%rd43];
	cvt.f64.f32 	%fd21, %f11;
	{
	.reg .b32 %temp; 
	mov.b64 	{%temp, %r21}, %fd21;
	}
	abs.f64 	%fd22, %fd21;
	{ // callseq 3, 0
	.param .b64 param0;
	st.param.f64 	[param0], %fd22;
	.param .b64 param1;
	st.param.f64 	[param1], 0d4000000000000000;
	.param .b64 retval0;
	call.uni (retval0), 
	__internal_accurate_pow, 
	(
	param0, 
	param1
	);
	ld.param.f64 	%fd149, [retval0];
	} // callseq 3
	setp.lt.s32 	%p33, %r21, 0;
	neg.f64 	%fd151, %fd149;
	selp.f64 	%fd152, %fd151, %fd149, %p31;
	selp.f64 	%fd153, %fd152, %fd149, %p33;
	setp.eq.f32 	%p34, %f11, 0f00000000;
	selp.b32 	%r57, %r21, 0, %p31;
	or.b32  	%r58, %r57, 2146435072;
	selp.b32 	%r59, %r58, %r57, %p30;
	mov.b32 	%r60, 0;
	mov.b64 	%fd154, {%r60, %r59};
	selp.f64 	%fd227, %fd154, %fd153, %p34;
	add.f64 	%fd155, %fd21, 0d4000000000000000;
	{
	.reg .b32 %temp; 
	mov.b64 	{%temp, %r61}, %fd155;
	}
	and.b32  	%r22, %r61, 2146435072;
	setp.ne.s32 	%p35, %r22, 2146435072;
	mov.f64 	%fd217, %fd227;
	@%p35 bra 	$L__BB0_28;
	setp.num.f32 	%p36, %f11, %f11;
	@%p36 bra 	$L__BB0_26;
	mov.f64 	%fd156, 0d4000000000000000;
	add.rn.f64 	%fd217, %fd21, %fd156;
	bra.uni 	$L__BB0_28;
$L__BB0_26:
	setp.neu.f64 	%p37, %fd22, 0d7FF0000000000000;
	mov.f64 	%fd217, %fd227;
	@%p37 bra 	$L__BB0_28;
	setp.lt.s32 	%p38, %r21, 0;
	selp.b32 	%r62, %r6, %r5, %p1;
	selp.b32 	%r63, %r62, %r5, %p38;
	mov.b32 	%r64, 0;
	mov.b64 	%fd217, {%r64, %r63};
$L__BB0_28:
	setp.lt.s32 	%p39, %r3, 0;
	setp.eq.s32 	%p40, %r4, 1062207488;
	cvt.f64.f32 	%fd27, %f12;
	{
	.reg .b32 %temp; 
	mov.b64 	{%temp, %r23}, %fd27;
	}
	abs.f64 	%fd28, %fd27;
	{ // callseq 4, 0
	.param .b64 param0;
	st.param.f64 	[param0], %fd28;
	.param .b64 param1;
	st.param.f64 	[param1], 0d4000000000000000;
	.param .b64 retval0;
	call.uni (retval0), 
	__internal_accurate_pow, 
	(
	param0, 
	param1
	);
	ld.param.f64 	%fd157, [retval0];
	} // callseq 4
	setp.lt.s32 	%p42, %r23, 0;
	neg.f64 	%fd159, %fd157;
	selp.f64 	%fd160, %fd159, %fd157, %p40;
	selp.f64 	%fd161, %fd160, %fd157, %p42;
	setp.eq.f32 	%p43, %f12, 0f00000000;
	selp.b32 	%r65, %r23, 0, %p40;
	or.b32  	%r66, %r65, 2146435072;
	selp.b32 	%r67, %r66, %r65, %p39;
	mov.b32 	%r68, 0;
	mov.b64 	%fd162, {%r68, %r67};
	selp.f64 	%fd228, %fd162, %fd161, %p43;
	add.f64 	%fd163, %fd27, 0d4000000000000000;
	{
	.reg .b32 %temp; 
	mov.b64 	{%temp, %r69}, %fd163;
	}
	and.b32  	%r24, %r69, 2146435072;
	setp.ne.s32 	%p44, %r24, 2146435072;
	mov.f64 	%fd218, %fd228;
	@%p44 bra 	$L__BB0_33;
	setp.num.f32 	%p45, %f12, %f12;
	@%p45 bra 	$L__BB0_31;
	mov.f64 	%fd164, 0d4000000000000000;
	add.rn.f64 	%fd218, %fd27, %fd164;
	bra.uni 	$L__BB0_33;
$L__BB0_31:
	setp.neu.f64 	%p46, %fd28, 0d7FF0000000000000;
	mov.f64 	%fd218, %fd228;
	@%p46 bra 	$L__BB0_33;
	selp.b32 	%r70, %r6, %r5, %p1;
	selp.b32 	%r71, %r70, %r5, %p42;
	mov.b32 	%r72, 0;
	mov.b64 	%fd218, {%r72, %r71};
$L__BB0_33:
	setp.eq.f32 	%p51, %f12, 0f3F800000;
	selp.f64 	%fd165, 0d3FF0000000000000, %fd218, %p51;
	setp.eq.f32 	%p52, %f11, 0f3F800000;
	selp.f64 	%fd166, 0d3FF0000000000000, %fd217, %p52;
	add.f64 	%fd167, %fd166, %fd165;
	cvt.rn.f32.f64 	%f39, %fd167;
	mul.f32 	%f40, %f36, %f12;
	fma.rn.f32 	%f13, %f35, %f11, %f40;
	div.rn.f32 	%f41, %f13, %f39;
	mul.f32 	%f42, %f36, %f11;
	mul.f32 	%f43, %f35, %f12;
	sub.f32 	%f14, %f42, %f43;
	div.rn.f32 	%f44, %f14, %f39;
	add.f32 	%f15, %f41, %f4;
	add.f32 	%f16, %f44, %f5;
	cvt.f64.f32 	%fd33, %f15;
	{
	.reg .b32 %temp; 
	mov.b64 	{%temp, %r25}, %fd33;
	}
	abs.f64 	%fd34, %fd33;
	{ // callseq 5, 0
	.param .b64 param0;
	st.param.f64 	[param0], %fd34;
	.param .b64 param1;
	st.param.f64 	[param1], 0d4000000000000000;
	.param .b64 retval0;
	call.uni (retval0), 
	__internal_accurate_pow, 
	(
	param0, 
	param1
	);
	ld.param.f64 	%fd168, [retval0];
	} // callseq 5
	setp.lt.s32 	%p53, %r25, 0;
	neg.f64 	%fd170, %fd168;
	selp.f64 	%fd171, %fd170, %fd168, %p40;
	selp.f64 	%fd172, %fd171, %fd168, %p53;
	setp.eq.f32 	%p54, %f15, 0f00000000;
	selp.b32 	%r73, %r25, 0, %p40;
	or.b32  	%r74, %r73, 2146435072;
	selp.b32 	%r75, %r74, %r73, %p39;
	mov.b32 	%r76, 0;
	mov.b64 	%fd173, {%r76, %r75};
	selp.f64 	%fd229, %fd173, %fd172, %p54;
	add.f64 	%fd174, %fd33, 0d4000000000000000;
	{
	.reg .b32 %temp; 
	mov.b64 	{%temp, %r77}, %fd174;
	}
	and.b32  	%r26, %r77, 2146435072;
	setp.ne.s32 	%p55, %r26, 2146435072;
	mov.f64 	%fd219, %fd229;
	@%p55 bra 	$L__BB0_38;
	setp.num.f32 	%p56, %f15, %f15;
	@%p56 bra 	$L__BB0_36;
	mov.f64 	%fd175, 0d4000000000000000;
	add.rn.f64 	%fd219, %fd33, %fd175;
	bra.uni 	$L__BB0_38;
$L__BB0_36:
	setp.neu.f64 	%p57, %fd34, 0d7FF0000000000000;
	mov.f64 	%fd219, %fd229;
	@%p57 bra 	$L__BB0_38;
	selp.b32 	%r78, %r6, %r5, %p1;
	selp.b32 	%r79, %r78, %r5, %p53;
	mov.b32 	%r80, 0;
	mov.b64 	%fd219, {%r80, %r79};
$L__BB0_38:
	cvt.f64.f32 	%fd39, %f16;
	{
	.reg .b32 %temp; 
	mov.b64 	{%temp, %r27}, %fd39;
	}
	abs.f64 	%fd40, %fd39;
	{ // callseq 6, 0
	.param .b64 param0;
	st.param.f64 	[param0], %fd40;
	.param .b64 param1;
	st.param.f64 	[param1], 0d4000000000000000;
	.param .b64 retval0;
	call.uni (retval0), 
	__internal_accurate_pow, 
	(
	param0, 
	param1
	);
	ld.param.f64 	%fd176, [retval0];
	} // callseq 6
	setp.lt.s32 	%p62, %r27, 0;
	neg.f64 	%fd178, %fd176;
	selp.f64 	%fd179, %fd178, %fd176, %p40;
	selp.f64 	%fd180, %fd179, %fd176, %p62;
	setp.eq.f32 	%p63, %f16, 0f00000000;
	selp.b32 	%r81, %r27, 0, %p40;
	or.b32  	%r82, %r81, 2146435072;
	selp.b32 	%r83, %r82, %r81, %p39;
	mov.b32 	%r84, 0;
	mov.b64 	%fd181, {%r84, %r83};
	selp.f64 	%fd230, %fd181, %fd180, %p63;
	add.f64 	%fd182, %fd39, 0d4000000000000000;
	{
	.reg .b32 %temp; 
	mov.b64 	{%temp, %r85}, %fd182;
	}
	and.b32  	%r28, %r85, 2146435072;
	setp.ne.s32 	%p64, %r28, 2146435072;
	mov.f64 	%fd220, %fd230;
	@%p64 bra 	$L__BB0_43;
	setp.num.f32 	%p65, %f16, %f16;
	@%p65 bra 	$L__BB0_41;
	mov.f64 	%fd183, 0d4000000000000000;
	add.rn.f64 	%fd220, %fd39, %fd183;
	bra.uni 	$L__BB0_43;
$L__BB0_41:
	setp.neu.f64 	%p66, %fd40, 0d7FF0000000000000;
	mov.f64 	%fd220, %fd230;
	@%p66 bra 	$L__BB0_43;
	selp.b32 	%r86, %r6, %r5, %p1;
	selp.b32 	%r87, %r86, %r5, %p62;
	mov.b32 	%r88, 0;
	mov.b64 	%fd220, {%r88, %r87};
$L__BB0_43:
	setp.ne.s32 	%p68, %r22, 2146435072;
	setp.eq.f32 	%p69, %f16, 0f3F800000;
	selp.f64 	%fd184, 0d3FF0000000000000, %fd220, %p69;
	setp.eq.f32 	%p70, %f15, 0f3F800000;
	selp.f64 	%fd185, 0d3FF0000000000000, %fd219, %p70;
	add.f64 	%fd186, %fd185, %fd184;
	cvt.rn.f32.f64 	%f45, %fd186;
	mul.f32 	%f46, %f16, %f5;
	fma.rn.f32 	%f47, %f15, %f4, %f46;
	div.rn.f32 	%f48, %f47, %f45;
	mul.f32 	%f49, %f15, %f5;
	mul.f32 	%f50, %f16, %f4;
	sub.f32 	%f51, %f49, %f50;
	div.rn.f32 	%f52, %f51, %f45;
	abs.f32 	%f53, %f48;
	abs.f32 	%f54, %f52;
	min.f32 	%f55, %f53, %f54;
	max.f32 	%f56, %f53, %f54;
	div.rn.f32 	%f57, %f55, %f56;
	fma.rn.f32 	%f58, %f57, %f57, 0f3F800000;
	sqrt.rn.f32 	%f59, %f58;
	mul.f32 	%f17, %f59, %f56;
	mov.f64 	%fd221, %fd227;
	@%p68 bra 	$L__BB0_48;
	setp.num.f32 	%p71, %f11, %f11;
	@%p71 bra 	$L__BB0_46;
	mov.f64 	%fd187, 0d4000000000000000;
	add.rn.f64 	%fd221, %fd21, %fd187;
	bra.uni 	$L__BB0_48;
$L__BB0_46:
	setp.neu.f64 	%p72, %fd22, 0d7FF0000000000000;
	mov.f64 	%fd221, %fd227;
	@%p72 bra 	$L__BB0_48;
	setp.lt.s32 	%p73, %r21, 0;
	selp.b32 	%r89, %r6, %r5, %p1;
	selp.b32 	%r90, %r89, %r5, %p73;
	mov.b32 	%r91, 0;
	mov.b64 	%fd221, {%r91, %r90};
$L__BB0_48:
	mov.f64 	%fd222, %fd228;
	@%p44 bra 	$L__BB0_53;
	setp.num.f32 	%p75, %f12, %f12;
	@%p75 bra 	$L__BB0_51;
	mov.f64 	%fd188, 0d4000000000000000;
	add.rn.f64 	%fd222, %fd27, %fd188;
	bra.uni 	$L__BB0_53;
$L__BB0_51:
	setp.neu.f64 	%p76, %fd28, 0d7FF0000000000000;
	mov.f64 	%fd222, %fd228;
	@%p76 bra 	$L__BB0_53;
	setp.lt.s32 	%p77, %r23, 0;
	selp.b32 	%r92, %r6, %r5, %p1;
	selp.b32 	%r93, %r92, %r5, %p77;
	mov.b32 	%r94, 0;
	mov.b64 	%fd222, {%r94, %r93};
$L__BB0_53:
	setp.ne.s32 	%p78, %r26, 2146435072;
	setp.eq.f32 	%p79, %f12, 0f3F800000;
	selp.f64 	%fd189, 0d3FF0000000000000, %fd222, %p79;
	setp.eq.f32 	%p80, %f11, 0f3F800000;
	selp.f64 	%fd190, 0d3FF0000000000000, %fd221, %p80;
	add.f64 	%fd191, %fd190, %fd189;
	cvt.rn.f32.f64 	%f60, %fd191;
	div.rn.f32 	%f18, %f13, %f60;
	div.rn.f32 	%f19, %f14, %f60;
	mov.f64 	%fd223, %fd229;
	@%p78 bra 	$L__BB0_58;
	setp.num.f32 	%p81, %f15, %f15;
	@%p81 bra 	$L__BB0_56;
	mov.f64 	%fd192, 0d4000000000000000;
	add.rn.f64 	%fd223, %fd33, %fd192;
	bra.uni 	$L__BB0_58;
$L__BB0_56:
	setp.neu.f64 	%p82, %fd34, 0d7FF0000000000000;
	mov.f64 	%fd223, %fd229;
	@%p82 bra 	$L__BB0_58;
	setp.lt.s32 	%p83, %r25, 0;
	selp.b32 	%r95, %r6, %r5, %p1;
	selp.b32 	%r96, %r95, %r5, %p83;
	mov.b32 	%r97, 0;
	mov.b64 	%fd223, {%r97, %r96};
$L__BB0_58:
	mov.f64 	%fd224, %fd230;
	@%p64 bra 	$L__BB0_63;
	setp.num.f32 	%p85, %f16, %f16;
	@%p85 bra 	$L__BB0_61;
	mov.f64 	%fd193, 0d4000000000000000;
	add.rn.f64 	%fd224, %fd39, %fd193;
	bra.uni 	$L__BB0_63;
$L__BB0_61:
	setp.neu.f64 	%p86, %fd40, 0d7FF0000000000000;
	mov.f64 	%fd224, %fd230;
	@%p86 bra 	$L__BB0_63;
	selp.b32 	%r98, %r6, %r5, %p1;
	selp.b32 	%r99, %r98, %r5, %p62;
	mov.b32 	%r100, 0;
	mov.b64 	%fd224, {%r100, %r99};
$L__BB0_63:
	selp.f64 	%fd194, 0d3FF0000000000000, %fd224, %p69;
	selp.f64 	%fd195, 0d3FF0000000000000, %fd223, %p70;
	add.f64 	%fd196, %fd195, %fd194;
	cvt.rn.f32.f64 	%f61, %fd196;
	mul.f32 	%f62, %f16, %f19;
	fma.rn.f32 	%f63, %f15, %f18, %f62;
	div.rn.f32 	%f64, %f63, %f61;
	mul.f32 	%f65, %f15, %f19;
	mul.f32 	%f66, %f16, %f18;
	sub.f32 	%f67, %f65, %f66;
	div.rn.f32 	%f68, %f67, %f61;
	abs.f32 	%f69, %f64;
	abs.f32 	%f70, %f68;
	min.f32 	%f71, %f69, %f70;
	max.f32 	%f72, %f69, %f70;
	div.rn.f32 	%f73, %f71, %f72;
	fma.rn.f32 	%f74, %f73, %f73, 0f3F800000;
	sqrt.rn.f32 	%f75, %f74;
	mul.f32 	%f20, %f75, %f72;
	mov.f64 	%fd225, %fd229;
	@%p78 bra 	$L__BB0_68;
	setp.num.f32 	%p91, %f15, %f15;
	@%p91 bra 	$L__BB0_66;
	mov.f64 	%fd197, 0d4000000000000000;
	add.rn.f64 	%fd225, %fd33, %fd197;
	bra.uni 	$L__BB0_68;
$L__BB0_66:
	setp.neu.f64 	%p92, %fd34, 0d7FF0000000000000;
	mov.f64 	%fd225, %fd229;
	@%p92 bra 	$L__BB0_68;
	setp.lt.s32 	%p93, %r25, 0;
	selp.b32 	%r101, %r6, %r5, %p1;
	selp.b32 	%r102, %r101, %r5, %p93;
	mov.b32 	%r103, 0;
	mov.b64 	%fd225, {%r103, %r102};
$L__BB0_68:
	mov.f64 	%fd226, %fd230;
	@%p64 bra 	$L__BB0_73;
	setp.num.f32 	%p95, %f16, %f16;
	@%p95 bra 	$L__BB0_71;
	mov.f64 	%fd198, 0d4000000000000000;
	add.rn.f64 	%fd226, %fd39, %fd198;
	bra.uni 	$L__BB0_73;
$L__BB0_71:
	setp.neu.f64 	%p96, %fd40, 0d7FF0000000000000;
	mov.f64 	%fd226, %fd230;
	@%p96 bra 	$L__BB0_73;
	setp.lt.s32 	%p97, %r27, 0;
	selp.b32 	%r104, %r6, %r5, %p1;
	selp.b32 	%r105, %r104, %r5, %p97;
	mov.b32 	%r106, 0;
	mov.b64 	%fd226, {%r106, %r105};
$L__BB0_73:
	setp.eq.f32 	%p98, %f16, 0f3F800000;
	setp.ne.s32 	%p99, %r22, 2146435072;
	selp.f64 	%fd199, 0d3FF0000000000000, %fd226, %p98;
	setp.eq.f32 	%p100, %f15, 0f3F800000;
	selp.f64 	%fd200, 0d3FF0000000000000, %fd225, %p100;
	add.f64 	%fd201, %fd200, %fd199;
	cvt.rn.f32.f64 	%f76, %fd201;
	mul.f32 	%f77, %f36, %f16;
	fma.rn.f32 	%f78, %f35, %f15, %f77;
	div.rn.f32 	%f79, %f78, %f76;
	mul.f32 	%f80, %f36, %f15;
	mul.f32 	%f81, %f35, %f16;
	sub.f32 	%f82, %f80, %f81;
	div.rn.f32 	%f83, %f82, %f76;
	abs.f32 	%f84, %f79;
	abs.f32 	%f85, %f83;
	min.f32 	%f86, %f84, %f85;
	max.f32 	%f87, %f84, %f85;
	div.rn.f32 	%f88, %f86, %f87;
	fma.rn.f32 	%f89, %f88, %f88, 0f3F800000;
	sqrt.rn.f32 	%f90, %f89;
	mul.f32 	%f21, %f90, %f87;
	@%p99 bra 	$L__BB0_78;
	setp.num.f32 	%p101, %f11, %f11;
	@%p101 bra 	$L__BB0_76;
	mov.f64 	%fd202, 0d4000000000000000;
	add.rn.f64 	%fd227, %fd21, %fd202;
	bra.uni 	$L__BB0_78;
$L__BB0_76:
	setp.neu.f64 	%p102, %fd22, 0d7FF0000000000000;
	@%p102 bra 	$L__BB0_78;
	setp.lt.s32 	%p103, %r21, 0;
	selp.b32 	%r107, %r6, %r5, %p1;
	selp.b32 	%r108, %r107, %r5, %p103;
	mov.b32 	%r109, 0;
	mov.b64 	%fd227, {%r109, %r108};
$L__BB0_78:
	setp.ne.s32 	%p104, %r24, 2146435072;
	@%p104 bra 	$L__BB0_83;
	setp.num.f32 	%p105, %f12, %f12;
	@%p105 bra 	$L__BB0_81;
	mov.f64 	%fd203, 0d4000000000000000;
	add.rn.f64 	%fd228, %fd27, %fd203;
	bra.uni 	$L__BB0_83;
$L__BB0_81:
	setp.neu.f64 	%p106, %fd28, 0d7FF0000000000000;
	@%p106 bra 	$L__BB0_83;
	setp.lt.s32 	%p107, %r23, 0;
	selp.b32 	%r110, %r6, %r5, %p1;
	selp.b32 	%r111, %r110, %r5, %p107;
	mov.b32 	%r112, 0;
	mov.b64 	%fd228, {%r112, %r111};
$L__BB0_83:
	setp.ne.s32 	%p108, %r26, 2146435072;
	setp.eq.f32 	%p109, %f12, 0f3F800000;
	selp.f64 	%fd204, 0d3FF0000000000000, %fd228, %p109;
	setp.eq.f32 	%p110, %f11, 0f3F800000;
	selp.f64 	%fd205, 0d3FF0000000000000, %fd227, %p110;
	add.f64 	%fd206, %fd205, %fd204;
	cvt.rn.f32.f64 	%f91, %fd206;
	mul.f32 	%f92, %f12, %f5;
	fma.rn.f32 	%f93, %f11, %f4, %f92;
	div.rn.f32 	%f22, %f93, %f91;
	mul.f32 	%f94, %f11, %f5;
	mul.f32 	%f95, %f12, %f4;
	sub.f32 	%f96, %f94, %f95;
	div.rn.f32 	%f23, %f96, %f91;
	@%p108 bra 	$L__BB0_88;
	setp.num.f32 	%p111, %f15, %f15;
	@%p111 bra 	$L__BB0_86;
	mov.f64 	%fd207, 0d4000000000000000;
	add.rn.f64 	%fd229, %fd33, %fd207;
	bra.uni 	$L__BB0_88;
$L__BB0_86:
	setp.neu.f64 	%p112, %fd34, 0d7FF0000000000000;
	@%p112 bra 	$L__BB0_88;
	setp.lt.s32 	%p113, %r25, 0;
	selp.b32 	%r113, %r6, %r5, %p1;
	selp.b32 	%r114, %r113, %r5, %p113;
	mov.b32 	%r115, 0;
	mov.b64 	%fd229, {%r115, %r114};
$L__BB0_88:
	setp.ne.s32 	%p114, %r28, 2146435072;
	@%p114 bra 	$L__BB0_93;
	setp.num.f32 	%p115, %f16, %f16;
	@%p115 bra 	$L__BB0_91;
	mov.f64 	%fd208, 0d4000000000000000;
	add.rn.f64 	%fd230, %fd39, %fd208;
	bra.uni 	$L__BB0_93;
$L__BB0_91:
	setp.neu.f64 	%p116, %fd40, 0d7FF0000000000000;
	@%p116 bra 	$L__BB0_93;
	setp.lt.s32 	%p117, %r27, 0;
	selp.b32 	%r116, %r6, %r5, %p1;
	selp.b32 	%r117, %r116, %r5, %p117;
	mov.b32 	%r118, 0;
	mov.b64 	%fd230, {%r118, %r117};
$L__BB0_93:
	setp.lt.f32 	%p118, %f21, 0f00800000;
	mul.f32 	%f97, %f21, 0f4B000000;
	selp.f32 	%f98, %f97, %f21, %p118;
	mov.b32 	%r119, %f98;
	add.s32 	%r120, %r119, -1059760811;
	and.b32  	%r121, %r120, -8388608;
	sub.s32 	%r122, %r119, %r121;
	mov.b32 	%f99, %r122;
	add.f32 	%f100, %f99, 0fBF800000;
	fma.rn.f32 	%f101, %f98, 0f7F800000, 0f7F800000;
	setp.gt.u32 	%p119, %r119, 2139095039;
	fma.rn.f32 	%f102, %f100, 0fBE055027, 0f3E1039F6;
	fma.rn.f32 	%f103, %f102, %f100, 0fBDF8CDCC;
	fma.rn.f32 	%f104, %f103, %f100, 0f3E0F2955;
	fma.rn.f32 	%f105, %f104, %f100, 0fBE2AD8B9;
	fma.rn.f32 	%f106, %f105, %f100, 0f3E4CED0B;
	fma.rn.f32 	%f107, %f106, %f100, 0fBE7FFF22;
	fma.rn.f32 	%f108, %f107, %f100, 0f3EAAAA78;
	fma.rn.f32 	%f109, %f108, %f100, 0fBF000000;
	mul.f32 	%f110, %f100, %f109;
	fma.rn.f32 	%f111, %f110, %f100, %f100;
	cvt.rn.f32.s32 	%f112, %r121;
	selp.f32 	%f113, 0fC1B80000, 0f00000000, %p118;
	fma.rn.f32 	%f114, %f112, 0f34000000, %f113;
	fma.rn.f32 	%f115, %f114, 0f3F317218, %f111;
	selp.f32 	%f116, %f101, %f115, %p119;
	mul.f32 	%f117, %f116, 0f3EDE5BD9;
	mul.f32 	%f118, %f117, 0f41A00000;
	setp.eq.f32 	%p120, %f98, 0f00000000;
	selp.f32 	%f119, 0fFF800000, %f118, %p120;
	setp.lt.f32 	%p121, %f20, 0f00800000;
	mul.f32 	%f120, %f20, 0f4B000000;
	selp.f32 	%f121, %f120, %f20, %p121;
	mov.b32 	%r123, %f121;
	add.s32 	%r124, %r123, -1059760811;
	and.b32  	%r125, %r124, -8388608;
	sub.s32 	%r126, %r123, %r125;
	mov.b32 	%f122, %r126;
	add.f32 	%f123, %f122, 0fBF800000;
	fma.rn.f32 	%f124, %f121, 0f7F800000, 0f7F800000;
	setp.gt.u32 	%p122, %r123, 2139095039;
	fma.rn.f32 	%f125, %f123, 0fBE055027, 0f3E1039F6;
	fma.rn.f32 	%f126, %f125, %f123, 0fBDF8CDCC;
	fma.rn.f32 	%f127, %f126, %f123, 0f3E0F2955;
	fma.rn.f32 	%f128, %f127, %f123, 0fBE2AD8B9;
	fma.rn.f32 	%f129, %f128, %f123, 0f3E4CED0B;
	fma.rn.f32 	%f130, %f129, %f123, 0fBE7FFF22;
	fma.rn.f32 	%f131, %f130, %f123, 0f3EAAAA78;
	fma.rn.f32 	%f132, %f131, %f123, 0fBF000000;
	mul.f32 	%f133, %f123, %f132;
	fma.rn.f32 	%f134, %f133, %f123, %f123;
	cvt.rn.f32.s32 	%f135, %r125;
	selp.f32 	%f136, 0fC1B80000, 0f00000000, %p121;
	fma.rn.f32 	%f137, %f135, 0f34000000, %f136;
	fma.rn.f32 	%f138, %f137, 0f3F317218, %f134;
	selp.f32 	%f139, %f124, %f138, %p122;
	mul.f32 	%f140, %f139, 0f3EDE5BD9;
	mul.f32 	%f141, %f140, 0f41A00000;
	setp.eq.f32 	%p123, %f121, 0f00000000;
	selp.f32 	%f142, 0fFF800000, %f141, %p123;
	setp.lt.f32 	%p124, %f17, 0f00800000;
	mul.f32 	%f143, %f17, 0f4B000000;
	selp.f32 	%f144, %f143, %f17, %p124;
	mov.b32 	%r127, %f144;
	add.s32 	%r128, %r127, -1059760811;
	and.b32  	%r129, %r128, -8388608;
	sub.s32 	%r130, %r127, %r129;
	mov.b32 	%f145, %r130;
	add.f32 	%f146, %f145, 0fBF800000;
	fma.rn.f32 	%f147, %f144, 0f7F800000, 0f7F800000;
	setp.gt.u32 	%p125, %r127, 2139095039;
	fma.rn.f32 	%f148, %f146, 0fBE055027, 0f3E1039F6;
	fma.rn.f32 	%f149, %f148, %f146, 0fBDF8CDCC;
	fma.rn.f32 	%f150, %f149, %f146, 0f3E0F2955;
	fma.rn.f32 	%f151, %f150, %f146, 0fBE2AD8B9;
	fma.rn.f32 	%f152, %f151, %f146, 0f3E4CED0B;
	fma.rn.f32 	%f153, %f152, %f146, 0fBE7FFF22;
	fma.rn.f32 	%f154, %f153, %f146, 0f3EAAAA78;
	fma.rn.f32 	%f155, %f154, %f146, 0fBF000000;
	mul.f32 	%f156, %f146, %f155;
	fma.rn.f32 	%f157, %f156, %f146, %f146;
	cvt.rn.f32.s32 	%f158, %r129;
	selp.f32 	%f159, 0fC1B80000, 0f00000000, %p124;
	fma.rn.f32 	%f160, %f158, 0f34000000, %f159;
	fma.rn.f32 	%f161, %f160, 0f3F317218, %f157;
	selp.f32 	%f162, %f147, %f161, %p125;
	mul.f32 	%f163, %f162, 0f3EDE5BD9;
	mul.f32 	%f164, %f163, 0f41A00000;
	setp.eq.f32 	%p126, %f144, 0f00000000;
	selp.f32 	%f165, 0fFF800000, %f164, %p126;
	setp.eq.f32 	%p127, %f16, 0f3F800000;
	selp.f64 	%fd209, 0d3FF0000000000000, %fd230, %p127;
	setp.eq.f32 	%p128, %f15, 0f3F800000;
	selp.f64 	%fd210, 0d3FF0000000000000, %fd229, %p128;
	add.f64 	%fd211, %fd210, %fd209;
	cvt.rn.f32.f64 	%f166, %fd211;
	mul.f32 	%f167, %f16, %f23;
	fma.rn.f32 	%f168, %f15, %f22, %f167;
	div.rn.f32 	%f169, %f168, %f166;
	mul.f32 	%f170, %f15, %f23;
	mul.f32 	%f171, %f16, %f22;
	sub.f32 	%f172, %f170, %f171;
	div.rn.f32 	%f173, %f172, %f166;
	abs.f32 	%f174, %f169;
	abs.f32 	%f175, %f173;
	min.f32 	%f176, %f174, %f175;
	max.f32 	%f177, %f174, %f175;
	div.rn.f32 	%f178, %f176, %f177;
	fma.rn.f32 	%f179, %f178, %f178, 0f3F800000;
	sqrt.rn.f32 	%f180, %f179;
	mul.f32 	%f181, %f180, %f177;
	setp.lt.f32 	%p129, %f181, 0f00800000;
	mul.f32 	%f182, %f181, 0f4B000000;
	selp.f32 	%f183, %f182, %f181, %p129;
	selp.f32 	%f184, 0fC1B80000, 0f00000000, %p129;
	mov.b32 	%r131, %f183;
	add.s32 	%r132, %r131, -1059760811;
	and.b32  	%r133, %r132, -8388608;
	sub.s32 	%r134, %r131, %r133;
	mov.b32 	%f185, %r134;
	cvt.rn.f32.s32 	%f186, %r133;
	fma.rn.f32 	%f187, %f186, 0f34000000, %f184;
	add.f32 	%f188, %f185, 0fBF800000;
	fma.rn.f32 	%f189, %f188, 0fBE055027, 0f3E1039F6;
	fma.rn.f32 	%f190, %f189, %f188, 0fBDF8CDCC;
	fma.rn.f32 	%f191, %f190, %f188, 0f3E0F2955;
	fma.rn.f32 	%f192, %f191, %f188, 0fBE2AD8B9;
	fma.rn.f32 	%f193, %f192, %f188, 0f3E4CED0B;
	fma.rn.f32 	%f194, %f193, %f188, 0fBE7FFF22;
	fma.rn.f32 	%f195, %f194, %f188, 0f3EAAAA78;
	fma.rn.f32 	%f196, %f195, %f188, 0fBF000000;
	mul.f32 	%f197, %f188, %f196;
	fma.rn.f32 	%f198, %f197, %f188, %f188;
	fma.rn.f32 	%f199, %f187, 0f3F317218, %f198;
	setp.gt.u32 	%p130, %r131, 2139095039;
	fma.rn.f32 	%f200, %f183, 0f7F800000, 0f7F800000;
	selp.f32 	%f201, %f200, %f199, %p130;
	setp.eq.f32 	%p131, %f183, 0f00000000;
	mul.f32 	%f202, %f201, 0f3EDE5BD9;
	mul.f32 	%f203, %f202, 0f41A00000;
	selp.f32 	%f204, 0fFF800000, %f203, %p131;
	setp.gt.f32 	%p132, %f165, %f211;
	setp.lt.f32 	%p133, %f165, %f215;
	selp.f32 	%f205, %f165, %f215, %p133;
	selp.f32 	%f211, %f165, %f211, %p132;
	selp.f32 	%f215, %f215, %f205, %p132;
	setp.gt.f32 	%p134, %f142, %f212;
	selp.f32 	%f212, %f142, %f212, %p134;
	setp.gt.f32 	%p135, %f119, %f213;
	selp.f32 	%f213, %f119, %f213, %p135;
	setp.gt.f32 	%p136, %f204, %f214;
	selp.f32 	%f214, %f204, %f214, %p136;
	add.s32 	%r140, %r140, 1;
	setp.ne.s32 	%p137, %r140, 0;
	add.s64 	%rd43, %rd43, 8;
	@%p137 bra 	$L__BB0_23;
$L__BB0_94:
	ld.param.u64 	%rd42, [_Z10bnd_kernelPfS_fiiP6float2S0_iS_S_S_S_S__param_8];
	add.s32 	%r135, %r136, %r7;
	cvta.to.global.u64 	%rd33, %rd42;
	mul.wide.s32 	%rd34, %r135, 4;
	add.s64 	%rd35, %rd33, %rd34;
	st.global.f32 	[%rd35], %f211;
	add.s64 	%rd36, %rd2, %rd34;
	st.global.f32 	[%rd36], %f215;
	add.s64 	%rd37, %rd3, %rd34;
	st.global.f32 	[%rd37], %f212;
	add.s64 	%rd38, %rd4, %rd34;
	st.global.f32 	[%rd38], %f213;
	add.s64 	%rd39, %rd5, %rd34;
	st.global.f32 	[%rd39], %f214;
	add.s32 	%r136, %r136, 1;
	setp.ne.s32 	%p138, %r136, %r31;
	@%p138 bra 	$L__BB0_2;
$L__BB0_95:
	ret;

}
.func  (.param .align 16 .b8 func_retval0[16]) __internal_trig_reduction_slowpathd(
	.param .b64 __internal_trig_reduction_slowpathd_param_0
)
{
	.local .align 8 .b8 	__local_depot1[40];
	.reg .b64 	%SP;
	.reg .b64 	%SPL;
	.reg .pred 	%p<10>;
	.reg .b32 	%r<47>;
	.reg .b64 	%rd<74>;
	.reg .b64 	%fd<5>;

	mov.u64 	%SPL, __local_depot1;
	ld.param.f64 	%fd4, [__internal_trig_reduction_slowpathd_param_0];
	add.u64 	%rd1, %SPL, 0;
	{
	.reg .b32 %temp; 
	mov.b64 	{%temp, %r1}, %fd4;
	}
	shr.u32 	%r2, %r1, 20;
	and.b32  	%r3, %r2, 2047;
	setp.eq.s32 	%p1, %r3, 2047;
	mov.b32 	%r46, 0;
	@%p1 bra 	$L__BB1_9;
	add.s32 	%r20, %r3, -1024;
	mov.b64 	%rd20, %fd4;
	shl.b64 	%rd2, %rd20, 11;
	shr.u32 	%r4, %r20, 6;
	sub.s32 	%r45, 15, %r4;
	sub.s32 	%r21, 19, %r4;
	setp.lt.u32 	%p2, %r20, 128;
	selp.b32 	%r6, 18, %r21, %p2;
	setp.ge.s32 	%p3, %r45, %r6;
	mov.b64 	%rd70, 0;
	@%p3 bra 	$L__BB1_4;
	add.s32 	%r23, %r6, %r4;
	neg.s32 	%r43, %r23;
	or.b64  	%rd3, %rd2, -9223372036854775808;
	mov.b64 	%rd70, 0;
	mov.b32 	%r42, 0;
	mov.u64 	%rd25, __cudart_i2opi_d;
	mov.u32 	%r44, %r45;
$L__BB1_3:
	.pragma "nounroll";
	mul.wide.s32 	%rd22, %r42, 8;
	add.s64 	%rd23, %rd1, %rd22;
	mul.wide.s32 	%rd24, %r44, 8;
	add.s64 	%rd26, %rd25, %rd24;
	ld.global.nc.u64 	%rd27, [%rd26];
	{
	.reg .u32 %r0, %r1, %r2, %r3, %alo, %ahi, %blo, %bhi, %clo, %chi;
	mov.b64 	{%alo,%ahi}, %rd27;
	mov.b64 	{%blo,%bhi}, %rd3;
	mov.b64 	{%clo,%chi}, %rd70;
	mad.lo.cc.u32 	%r0, %alo, %blo, %clo;
	madc.hi.cc.u32 	%r1, %alo, %blo, %chi;
	madc.hi.u32 	%r2, %alo, %bhi, 0;
	mad.lo.cc.u32 	%r1, %alo, %bhi, %r1;
	madc.hi.cc.u32 	%r2, %ahi, %blo, %r2;
	madc.hi.u32 	%r3, %ahi, %bhi, 0;
	mad.lo.cc.u32 	%r1, %ahi, %blo, %r1;
	madc.lo.cc.u32 	%r2, %ahi, %bhi, %r2;
	addc.u32 	%r3, %r3, 0;
	mov.b64 	%rd28, {%r0,%r1};
	mov.b64 	%rd70, {%r2,%r3};
	}
	st.local.u64 	[%rd23], %rd28;
	add.s32 	%r44, %r44, 1;
	add.s32 	%r43, %r43, 1;
	add.s32 	%r42, %r42, 1;
	setp.ne.s32 	%p4, %r43, -15;
	mov.u32 	%r45, %r6;
	@%p4 bra 	$L__BB1_3;
$L__BB1_4:
	cvt.s64.s32 	%rd29, %r45;
	cvt.u64.u32 	%rd30, %r4;
	add.s64 	%rd31, %rd30, %rd29;
	shl.b64 	%rd32, %rd31, 3;
	add.s64 	%rd33, %rd1, %rd32;
	st.local.u64 	[%rd33+-120], %rd70;
	and.b32  	%r15, %r2, 63;
	ld.local.u64 	%rd72, [%rd1+16];
	ld.local.u64 	%rd71, [%rd1+24];
	setp.eq.s32 	%p5, %r15, 0;
	@%p5 bra 	$L__BB1_6;
	shl.b64 	%rd34, %rd71, %r15;
	shr.u64 	%rd35, %rd72, 1;
	xor.b32  	%r24, %r15, 63;
	shr.u64 	%rd36, %rd35, %r24;
	or.b64  	%rd71, %rd34, %rd36;
	ld.local.u64 	%rd37, [%rd1+8];
	shl.b64 	%rd38, %rd72, %r15;
	shr.u64 	%rd39, %rd37, 1;
	shr.u64 	%rd40, %rd39, %r24;
	or.b64  	%rd72, %rd38, %rd40;
$L__BB1_6:
	and.b32  	%r25, %r1, -2147483648;
	shr.u64 	%rd41, %rd71, 62;
	cvt.u32.u64 	%r26, %rd41;
	mov.b64 	{%r27, %r28}, %rd71;
	mov.b64 	{%r29, %r30}, %rd72;
	shf.l.wrap.b32 	%r31, %r30, %r27, 2;
	shf.l.wrap.b32 	%r32, %r27, %r28, 2;
	mov.b64 	%rd42, {%r31, %r32};
	shl.b64 	%rd43, %rd72, 2;
	shr.u64 	%rd44, %rd42, 63;
	cvt.u32.u64 	%r33, %rd44;
	add.s32 	%r34, %r33, %r26;
	setp.eq.s32 	%p6, %r25, 0;
	neg.s32 	%r35, %r34;
	selp.b32 	%r46, %r34, %r35, %p6;
	setp.gt.s64 	%p7, %rd42, -1;
	mov.b64 	%rd45, 0;
	{
	.reg .u32 %r0, %r1, %r2, %r3, %a0, %a1, %a2, %a3, %b0, %b1, %b2, %b3;
	mov.b64 	{%a0,%a1}, %rd45;
	mov.b64 	{%a2,%a3}, %rd45;
	mov.b64 	{%b0,%b1}, %rd43;
	mov.b64 	{%b2,%b3}, %rd42;
	sub.cc.u32 	%r0, %a0, %b0;
	subc.cc.u32 	%r1, %a1, %b1;
	subc.cc.u32 	%r2, %a2, %b2;
	subc.u32 	%r3, %a3, %b3;
	mov.b64 	%rd46, {%r0,%r1};
	mov.b64 	%rd47, {%r2,%r3};
	}
	xor.b32  	%r36, %r25, -2147483648;
	selp.b64 	%rd73, %rd42, %rd47, %p7;
	selp.b64 	%rd14, %rd43, %rd46, %p7;
	selp.b32 	%r17, %r25, %r36, %p7;
	clz.b64 	%r37, %rd73;
	cvt.u64.u32 	%rd15, %r37;
	setp.eq.s32 	%p8, %r37, 0;
	@%p8 bra 	$L__BB1_8;
	cvt.u32.u64 	%r38, %rd15;
	and.b32  	%r39, %r38, 63;
	shl.b64 	%rd48, %rd73, %r39;
	shr.u64 	%rd49, %rd14, 1;
	not.b32 	%r40, %r38;
	and.b32  	%r41, %r40, 63;
	shr.u64 	%rd50, %rd49, %r41;
	or.b64  	%rd73, %rd48, %rd50;
$L__BB1_8:
	mov.b64 	%rd51, -3958705157555305931;
	{
	.reg .u32 %r0, %r1, %r2, %r3, %alo, %ahi, %blo, %bhi;
	mov.b64 	{%alo,%ahi}, %rd73;
	mov.b64 	{%blo,%bhi}, %rd51;
	mul.lo.u32 	%r0, %alo, %blo;
	mul.hi.u32 	%r1, %alo, %blo;
	mad.lo.cc.u32 	%r1, %alo, %bhi, %r1;
	madc.hi.u32 	%r2, %alo, %bhi, 0;
	mad.lo.cc.u32 	%r1, %ahi, %blo, %r1;
	madc.hi.cc.u32 	%r2, %ahi, %blo, %r2;
	madc.hi.u32 	%r3, %ahi, %bhi, 0;
	mad.lo.cc.u32 	%r2, %ahi, %bhi, %r2;
	addc.u32 	%r3, %r3, 0;
	mov.b64 	%rd52, {%r0,%r1};
	mov.b64 	%rd53, {%r2,%r3};
	}
	setp.gt.s64 	%p9, %rd53, 0;
	{
	.reg .u32 %r0, %r1, %r2, %r3, %a0, %a1, %a2, %a3, %b0, %b1, %b2, %b3;
	mov.b64 	{%a0,%a1}, %rd52;
	mov.b64 	{%a2,%a3}, %rd53;
	mov.b64 	{%b0,%b1}, %rd52;
	mov.b64 	{%b2,%b3}, %rd53;
	add.cc.u32 	%r0, %a0, %b0;
	addc.cc.u32 	%r1, %a1, %b1;
	addc.cc.u32 	%r2, %a2, %b2;
	addc.u32 	%r3, %a3, %b3;
	mov.b64 	%rd54, {%r0,%r1};
	mov.b64 	%rd55, {%r2,%r3};
	}
	selp.b64 	%rd56, %rd55, %rd53, %p9;
	selp.s64 	%rd57, -1, 0, %p9;
	sub.s64 	%rd58, %rd57, %rd15;
	cvt.u64.u32 	%rd59, %r17;
	shl.b64 	%rd60, %rd59, 32;
	add.s64 	%rd61, %rd56, 1;
	shr.u64 	%rd62, %rd61, 10;
	add.s64 	%rd63, %rd62, 1;
	shr.u64 	%rd64, %rd63, 1;
	shl.b64 	%rd65, %rd58, 52;
	add.s64 	%rd66, %rd65, %rd64;
	add.s64 	%rd67, %rd66, 4602678819172646912;
	or.b64  	%rd68, %rd67, %rd60;
	mov.b64 	%fd4, %rd68;
$L__BB1_9:
	st.param.f64 	[func_retval0], %fd4;
	st.param.b32 	[func_retval0+8], %r46;
	ret;

}
.func  (.param .b64 func_retval0) __internal_accurate_pow(
	.param .b64 __internal_accurate_pow_param_0,
	.param .b64 __internal_accurate_pow_param_1
)
{
	.reg .pred 	%p<8>;
	.reg .b32 	%r<49>;
	.reg .b32 	%f<3>;
	.reg .b64 	%fd<109>;

	ld.param.f64 	%fd10, [__internal_accurate_pow_param_0];
	ld.param.f64 	%fd11, [__internal_accurate_pow_param_1];
	{
	.reg .b32 %temp; 
	mov.b64 	{%temp, %r46}, %fd10;
	}
	{
	.reg .b32 %temp; 
	mov.b64 	{%r45, %temp}, %fd10;
	}
	shr.u32 	%r47, %r46, 20;
	setp.gt.u32 	%p1, %r46, 1048575;
	@%p1 bra 	$L__BB2_2;
	mul.f64 	%fd12, %fd10, 0d4350000000000000;
	{
	.reg .b32 %temp; 
	mov.b64 	{%temp, %r46}, %fd12;
	}
	{
	.reg .b32 %temp; 
	mov.b64 	{%r45, %temp}, %fd12;
	}
	shr.u32 	%r16, %r46, 20;
	add.s32 	%r47, %r16, -54;
$L__BB2_2:
	add.s32 	%r48, %r47, -1023;
	and.b32  	%r17, %r46, -2146435073;
	or.b32  	%r18, %r17, 1072693248;
	mov.b64 	%fd107, {%r45, %r18};
	setp.lt.u32 	%p2, %r18, 1073127583;
	@%p2 bra 	$L__BB2_4;
	{
	.reg .b32 %temp; 
	mov.b64 	{%r19, %temp}, %fd107;
	}
	{
	.reg .b32 %temp; 
	mov.b64 	{%temp, %r20}, %fd107;
	}
	add.s32 	%r21, %r20, -1048576;
	mov.b64 	%fd107, {%r19, %r21};
	add.s32 	%r48, %r47, -1022;
$L__BB2_4:
	add.f64 	%fd13, %fd107, 0dBFF0000000000000;
	add.f64 	%fd14, %fd107, 0d3FF0000000000000;
	rcp.approx.ftz.f64 	%fd15, %fd14;
	neg.f64 	%fd16, %fd14;
	fma.rn.f64 	%fd17, %fd16, %fd15, 0d3FF0000000000000;
	fma.rn.f64 	%fd18, %fd17, %fd17, %fd17;
	fma.rn.f64 	%fd19, %fd18, %fd15, %fd15;
	mul.f64 	%fd20, %fd13, %fd19;
	fma.rn.f64 	%fd21, %fd13, %fd19, %fd20;
	mul.f64 	%fd22, %fd21, %fd21;
	fma.rn.f64 	%fd23, %fd22, 0d3EB0F5FF7D2CAFE2, 0d3ED0F5D241AD3B5A;
	fma.rn.f64 	%fd24, %fd23, %fd22, 0d3EF3B20A75488A3F;
	fma.rn.f64 	%fd25, %fd24, %fd22, 0d3F1745CDE4FAECD5;
	fma.rn.f64 	%fd26, %fd25, %fd22, 0d3F3C71C7258A578B;
	fma.rn.f64 	%fd27, %fd26, %fd22, 0d3F6249249242B910;
	fma.rn.f64 	%fd28, %fd27, %fd22, 0d3F89999999999DFB;
	sub.f64 	%fd29, %fd13, %fd21;
	add.f64 	%fd30, %fd29, %fd29;
	neg.f64 	%fd31, %fd21;
	fma.rn.f64 	%fd32, %fd31, %fd13, %fd30;
	mul.f64 	%fd33, %fd19, %fd32;
	fma.rn.f64 	%fd34, %fd22, %fd28, 0d3FB5555555555555;
	mov.f64 	%fd35, 0d3FB5555555555555;
	sub.f64 	%fd36, %fd35, %fd34;
	fma.rn.f64 	%fd37, %fd22, %fd28, %fd36;
	add.f64 	%fd38, %fd37, 0dBC46A4CB00B9E7B0;
	add.f64 	%fd39, %fd34, %fd38;
	sub.f64 	%fd40, %fd34, %fd39;
	add.f64 	%fd41, %fd38, %fd40;
	mul.rn.f64 	%fd42, %fd21, %fd21;
	neg.f64 	%fd43, %fd42;
	fma.rn.f64 	%fd44, %fd21, %fd21, %fd43;
	{
	.reg .b32 %temp; 
	mov.b64 	{%r22, %temp}, %fd33;
	}
	{
	.reg .b32 %temp; 
	mov.b64 	{%temp, %r23}, %fd33;
	}
	add.s32 	%r24, %r23, 1048576;
	mov.b64 	%fd45, {%r22, %r24};
	fma.rn.f64 	%fd46, %fd21, %fd45, %fd44;
	mul.rn.f64 	%fd47, %fd42, %fd21;
	neg.f64 	%fd48, %fd47;
	fma.rn.f64 	%fd49, %fd42, %fd21, %fd48;
	fma.rn.f64 	%fd50, %fd42, %fd33, %fd49;
	fma.rn.f64 	%fd51, %fd46, %fd21, %fd50;
	mul.rn.f64 	%fd52, %fd39, %fd47;
	neg.f64 	%fd53, %fd52;
	fma.rn.f64 	%fd54, %fd39, %fd47, %fd53;
	fma.rn.f64 	%fd55, %fd39, %fd51, %fd54;
	fma.rn.f64 	%fd56, %fd41, %fd47, %fd55;
	add.f64 	%fd57, %fd52, %fd56;
	sub.f64 	%fd58, %fd52, %fd57;
	add.f64 	%fd59, %fd56, %fd58;
	add.f64 	%fd60, %fd21, %fd57;
	sub.f64 	%fd61, %fd21, %fd60;
	add.f64 	%fd62, %fd57, %fd61;
	add.f64 	%fd63, %fd59, %fd62;
	add.f64 	%fd64, %fd33, %fd63;
	add.f64 	%fd65, %fd60, %fd64;
	sub.f64 	%fd66, %fd60, %fd65;
	add.f64 	%fd67, %fd64, %fd66;
	xor.b32  	%r25, %r48, -2147483648;
	mov.b32 	%r26, 1127219200;
	mov.b64 	%fd68, {%r25, %r26};
	mov.b32 	%r27, -2147483648;
	mov.b64 	%fd69, {%r27, %r26};
	sub.f64 	%fd70, %fd68, %fd69;
	fma.rn.f64 	%fd71, %fd70, 0d3FE62E42FEFA39EF, %fd65;
	fma.rn.f64 	%fd72, %fd70, 0dBFE62E42FEFA39EF, %fd71;
	sub.f64 	%fd73, %fd72, %fd65;
	sub.f64 	%fd74, %fd67, %fd73;
	fma.rn.f64 	%fd75, %fd70, 0d3C7ABC9E3B39803F, %fd74;
	add.f64 	%fd76, %fd71, %fd75;
	sub.f64 	%fd77, %fd71, %fd76;
	add.f64 	%fd78, %fd75, %fd77;
	{
	.reg .b32 %temp; 
	mov.b64 	{%temp, %r28}, %fd11;
	}
	{
	.reg .b32 %temp; 
	mov.b64 	{%r29, %temp}, %fd11;
	}
	shl.b32 	%r30, %r28, 1;
	setp.gt.u32 	%p3, %r30, -33554433;
	and.b32  	%r31, %r28, -15728641;
	selp.b32 	%r32, %r31, %r28, %p3;
	mov.b64 	%fd79, {%r29, %r32};
	mul.rn.f64 	%fd80, %fd76, %fd79;
	neg.f64 	%fd81, %fd80;
	fma.rn.f64 	%fd82, %fd76, %fd79, %fd81;
	fma.rn.f64 	%fd83, %fd78, %fd79, %fd82;
	add.f64 	%fd4, %fd80, %fd83;
	sub.f64 	%fd84, %fd80, %fd4;
	add.f64 	%fd5, %fd83, %fd84;
	fma.rn.f64 	%fd85, %fd4, 0d3FF71547652B82FE, 0d4338000000000000;
	{
	.reg .b32 %temp; 
	mov.b64 	{%r13, %temp}, %fd85;
	}
	mov.f64 	%fd86, 0dC338000000000000;
	add.rn.f64 	%fd87, %fd85, %fd86;
	fma.rn.f64 	%fd88, %fd87, 0dBFE62E42FEFA39EF, %fd4;
	fma.rn.f64 	%fd89, %fd87, 0dBC7ABC9E3B39803F, %fd88;
	fma.rn.f64 	%fd90, %fd89, 0d3E5ADE1569CE2BDF, 0d3E928AF3FCA213EA;
	fma.rn.f64 	%fd91, %fd90, %fd89, 0d3EC71DEE62401315;
	fma.rn.f64 	%fd92, %fd91, %fd89, 0d3EFA01997C89EB71;
	fma.rn.f64 	%fd93, %fd92, %fd89, 0d3F2A01A014761F65;
	fma.rn.f64 	%fd94, %fd93, %fd89, 0d3F56C16C1852B7AF;
	fma.rn.f64 	%fd95, %fd94, %fd89, 0d3F81111111122322;
	fma.rn.f64 	%fd96, %fd95, %fd89, 0d3FA55555555502A1;
	fma.rn.f64 	%fd97, %fd96, %fd89, 0d3FC5555555555511;
	fma.rn.f64 	%fd98, %fd97, %fd89, 0d3FE000000000000B;
	fma.rn.f64 	%fd99, %fd98, %fd89, 0d3FF0000000000000;
	fma.rn.f64 	%fd100, %fd99, %fd89, 0d3FF0000000000000;
	{
	.reg .b32 %temp; 
	mov.b64 	{%r14, %temp}, %fd100;
	}
	{
	.reg .b32 %temp; 
	mov.b64 	{%temp, %r15}, %fd100;
	}
	shl.b32 	%r33, %r13, 20;
	add.s32 	%r34, %r33, %r15;
	mov.b64 	%fd108, {%r14, %r34};
	{
	.reg .b32 %temp; 
	mov.b64 	{%temp, %r35}, %fd4;
	}
	mov.b32 	%f2, %r35;
	abs.f32 	%f1, %f2;
	setp.lt.f32 	%p4, %f1, 0f4086232B;
	@%p4 bra 	$L__BB2_7;
	setp.lt.f64 	%p5, %fd4, 0d0000000000000000;
	add.f64 	%fd101, %fd4, 0d7FF0000000000000;
	selp.f64 	%fd108, 0d0000000000000000, %fd101, %p5;
	setp.geu.f32 	%p6, %f1, 0f40874800;
	@%p6 bra 	$L__BB2_7;
	shr.u32 	%r36, %r13, 31;
	add.s32 	%r37, %r13, %r36;
	shr.s32 	%r38, %r37, 1;
	shl.b32 	%r39, %r38, 20;
	add.s32 	%r40, %r15, %r39;
	mov.b64 	%fd102, {%r14, %r40};
	sub.s32 	%r41, %r13, %r38;
	shl.b32 	%r42, %r41, 20;
	add.s32 	%r43, %r42, 1072693248;
	mov.b32 	%r44, 0;
	mov.b64 	%fd103, {%r44, %r43};
	mul.f64 	%fd108, %fd103, %fd102;
$L__BB2_7:
	abs.f64 	%fd104, %fd108;
	setp.eq.f64 	%p7, %fd104, 0d7FF0000000000000;
	fma.rn.f64 	%fd105, %fd108, %fd5, %fd108;
	selp.f64 	%fd106, %fd108, %fd105, %p7;
	st.param.f64 	[func_retval0], %fd106;
	ret;

}


// ===== COMPILED SASS (sm_100) =====

	.target	sm_100

	.elftype	@"ET_EXEC"


//--------------------- .note.nv.tkinfo           --------------------------
	.section	.note.nv.tkinfo,"",@"SHT_NOTE"
	.sectionflags	@"SHF_NOTE_NV_TKINFO"
	.tkinfo
        /*0018*/ 	.word	0x00000002
        /*0030*/ 	.string	""
        /*0030*/ 	.string	"ptxas"
        /*0030*/ 	.string	"Cuda compilation tools, release 13.0, V13.0.88"
        /*0030*/ 	.string	"Build cuda_13.0.r13.0/compiler.36424714_0"
        /*0030*/ 	.string	"-arch sm_100 -m 64 "



//--------------------- .note.nv.cuinfo           --------------------------
	.section	.note.nv.cuinfo,"",@"SHT_NOTE"
	.sectionflags	@"SHF_NOTE_NV_CUINFO"
        /*0018*/ 	.short	0x0002
        /*001a*/ 	.short	0x0064
        /*001c*/ 	.short	0x0082
	.zero		2


//--------------------- .nv.info                  --------------------------
	.section	.nv.info,"",@"SHT_CUDA_INFO"
	.align	4


	//----- nvinfo : EIATTR_REGCOUNT
	.align		4
        /*0000*/ 	.byte	0x04, 0x2f
        /*0002*/ 	.short	(.L_3 - .L_2)
	.align		4
.L_2:
        /*0004*/ 	.word	index@(_Z10bnd_kernelPfS_fiiP6float2S0_iS_S_S_S_S_)
        /*0008*/ 	.word	0x0000003e


	//----- nvinfo : EIATTR_FRAME_SIZE
	.align		4
.L_3:
        /*000c*/ 	.byte	0x04, 0x11
        /*000e*/ 	.short	(.L_5 - .L_4)
	.align		4
.L_4:
        /*0010*/ 	.word	index@($_Z10bnd_kernelPfS_fiiP6float2S0_iS_S_S_S_S_$__internal_trig_reduction_slowpathd)
        /*0014*/ 	.word	0x00000028


	//----- nvinfo : EIATTR_FRAME_SIZE
	.align		4
.L_5:
        /*0018*/ 	.byte	0x04, 0x11
        /*001a*/ 	.short	(.L_7 - .L_6)
	.align		4
.L_6:
        /*001c*/ 	.word	index@($_Z10bnd_kernelPfS_fiiP6float2S0_iS_S_S_S_S_$__internal_accurate_pow)
        /*0020*/ 	.word	0x00000028


	//----- nvinfo : EIATTR_FRAME_SIZE
	.align		4
.L_7:
        /*0024*/ 	.byte	0x04, 0x11
        /*0026*/ 	.short	(.L_9 - .L_8)
	.align		4
.L_8:
        /*0028*/ 	.word	index@($__internal_2_$__cuda_sm3x_div_rn_noftz_f32_slowpath)
        /*002c*/ 	.word	0x00000028


	//----- nvinfo : EIATTR_FRAME_SIZE
	.align		4
.L_9:
        /*0030*/ 	.byte	0x04, 0x11
        /*0032*/ 	.short	(.L_11 - .L_10)
	.align		4
.L_10:
        /*0034*/ 	.word	index@($__internal_1_$__cuda_sm20_sqrt_rn_f32_slowpath)
        /*0038*/ 	.word	0x00000028


	//----- nvinfo : EIATTR_FRAME_SIZE
	.align		4
.L_11:
        /*003c*/ 	.byte	0x04, 0x11
        /*003e*/ 	.short	(.L_13 - .L_12)
	.align		4
.L_12:
        /*0040*/ 	.word	index@($__internal_0_$__cuda_sm20_div_rn_f64_full)
        /*0044*/ 	.word	0x00000028


	//----- nvinfo : EIATTR_FRAME_SIZE
	.align		4
.L_13:
        /*0048*/ 	.byte	0x04, 0x11
        /*004a*/ 	.short	(.L_15 - .L_14)
	.align		4
.L_14:
        /*004c*/ 	.word	index@(_Z10bnd_kernelPfS_fiiP6float2S0_iS_S_S_S_S_)
        /*0050*/ 	.word	0x00000028


	//----- nvinfo : EIATTR_MIN_STACK_SIZE
	.align		4
.L_15:
        /*0054*/ 	.byte	0x04, 0x12
        /*0056*/ 	.short	(.L_17 - .L_16)
	.align		4
.L_16:
        /*0058*/ 	.word	index@(_Z10bnd_kernelPfS_fiiP6float2S0_iS_S_S_S_S_)
        /*005c*/ 	.word	0x00000028
.L_17:


//--------------------- .nv.compat                --------------------------
	.section	.nv.compat,"",@"SHT_CUDA_COMPAT_INFO"
	.align	4
        /*0000*/ 	.byte	0x02, 0x09, 0x00, 0x00, 0x02, 0x02, 0x01, 0x00, 0x02, 0x05, 0x05, 0x00, 0x03, 0x07, 0x01, 0x01
        /*0010*/ 	.byte	0x02, 0x03, 0x00, 0x00, 0x02, 0x06, 0x01, 0x00, 0x04, 0x0b, 0x08, 0x00, 0x01, 0x00, 0x00, 0x00
        /*0020*/ 	.byte	0x00, 0x00, 0x00, 0x00


//--------------------- .nv.info._Z10bnd_kernelPfS_fiiP6float2S0_iS_S_S_S_S_ --------------------------
	.section	.nv.info._Z10bnd_kernelPfS_fiiP6float2S0_iS_S_S_S_S_,"",@"SHT_CUDA_INFO"
	.sectionflags	@""
	.align	4


	//----- nvinfo : EIATTR_CUDA_API_VERSION
	.align		4
        /*0000*/ 	.byte	0x04, 0x37
        /*0002*/ 	.short	(.L_19 - .L_18)
.L_18:
        /*0004*/ 	.word	0x00000082


	//----- nvinfo : EIATTR_KPARAM_INFO
	.align		4
.L_19:
        /*0008*/ 	.byte	0x04, 0x17
        /*000a*/ 	.short	(.L_21 - .L_20)
.L_20:
        /*000c*/ 	.word	0x00000000
        /*0010*/ 	.short	0x000c
        /*0012*/ 	.short	0x0058
        /*0014*/ 	.byte	0x00, 0xf5, 0x21, 0x00


	//----- nvinfo : EIATTR_KPARAM_INFO
	.align		4
.L_21:
        /*0018*/ 	.byte	0x04, 0x17
        /*001a*/ 	.short	(.L_23 - .L_22)
.L_22:
        /*001c*/ 	.word	0x00000000
        /*0020*/ 	.short	0x000b
        /*0022*/ 	.short	0x0050
        /*0024*/ 	.byte	0x00, 0xf5, 0x21, 0x00


	//----- nvinfo : EIATTR_KPARAM_INFO
	.align		4
.L_23:
        /*0028*/ 	.byte	0x04, 0x17
        /*002a*/ 	.short	(.L_25 - .L_24)
.L_24:
        /*002c*/ 	.word	0x00000000
        /*0030*/ 	.short	0x000a
        /*0032*/ 	.short	0x0048
        /*0034*/ 	.byte	0x00, 0xf5, 0x21, 0x00


	//----- nvinfo : EIATTR_KPARAM_INFO
	.align		4
.L_25:
        /*0038*/ 	.byte	0x04, 0x17
        /*003a*/ 	.short	(.L_27 - .L_26)
.L_26:
        /*003c*/ 	.word	0x00000000
        /*0040*/ 	.short	0x0009
        /*0042*/ 	.short	0x0040
        /*0044*/ 	.byte	0x00, 0xf5, 0x21, 0x00


	//----- nvinfo : EIATTR_KPARAM_INFO
	.align		4
.L_27:
        /*0048*/ 	.byte	0x04, 0x17
        /*004a*/ 	.short	(.L_29 - .L_28)
.L_28:
        /*004c*/ 	.word	0x00000000
        /*0050*/ 	.short	0x0008
        /*0052*/ 	.short	0x0038
        /*0054*/ 	.byte	0x00, 0xf5, 0x21, 0x00


	//----- nvinfo : EIATTR_KPARAM_INFO
	.align		4
.L_29:
        /*0058*/ 	.byte	0x04, 0x17
        /*005a*/ 	.short	(.L_31 - .L_30)
.L_30:
        /*005c*/ 	.word	0x00000000
        /*0060*/ 	.short	0x0007
        /*0062*/ 	.short	0x0030
        /*0064*/ 	.byte	0x00, 0xf0, 0x11, 0x00


	//----- nvinfo : EIATTR_KPARAM_INFO
	.align		4
.L_31:
        /*0068*/ 	.byte	0x04, 0x17
        /*006a*/ 	.short	(.L_33 - .L_32)
.L_32:
        /*006c*/ 	.word	0x00000000
        /*0070*/ 	.short	0x0006
        /*0072*/ 	.short	0x0028
        /*0074*/ 	.byte	0x00, 0xf0, 0x21, 0x00


	//----- nvinfo : EIATTR_KPARAM_INFO
	.align		4
.L_33:
        /*0078*/ 	.byte	0x04, 0x17
        /*007a*/ 	.short	(.L_35 - .L_34)
.L_34:
        /*007c*/ 	.word	0x00000000
        /*0080*/ 	.short	0x0005
        /*0082*/ 	.short	0x0020
        /*0084*/ 	.byte	0x00, 0xf5, 0x21, 0x00


	//----- nvinfo : EIATTR_KPARAM_INFO
	.align		4
.L_35:
        /*0088*/ 	.byte	0x04, 0x17
        /*008a*/ 	.short	(.L_37 - .L_36)
.L_36:
        /*008c*/ 	.word	0x00000000
        /*0090*/ 	.short	0x0004
        /*0092*/ 	.short	0x0018
        /*0094*/ 	.byte	0x00, 0xf0, 0x11, 0x00


	//----- nvinfo : EIATTR_KPARAM_INFO
	.align		4
.L_37:
        /*0098*/ 	.byte	0x04, 0x17
        /*009a*/ 	.short	(.L_39 - .L_38)
.L_38:
        /*009c*/ 	.word	0x00000000
        /*00a0*/ 	.short	0x0003
        /*00a2*/ 	.short	0x0014
        /*00a4*/ 	.byte	0x00, 0xf0, 0x11, 0x00


	//----- nvinfo : EIATTR_KPARAM_INFO
	.align		4
.L_39:
        /*00a8*/ 	.byte	0x04, 0x17
        /*00aa*/ 	.short	(.L_41 - .L_40)
.L_40:
        /*00ac*/ 	.word	0x00000000
        /*00b0*/ 	.short	0x0002
        /*00b2*/ 	.short	0x0010
        /*00b4*/ 	.byte	0x00, 0xf0, 0x11, 0x00


	//----- nvinfo : EIATTR_KPARAM_INFO
	.align		4
.L_41:
        /*00b8*/ 	.byte	0x04, 0x17
        /*00ba*/ 	.short	(.L_43 - .L_42)
.L_42:
        /*00bc*/ 	.word	0x00000000
        /*00c0*/ 	.short	0x0001
        /*00c2*/ 	.short	0x0008
        /*00c4*/ 	.byte	0x00, 0xf5, 0x21, 0x00


	//----- nvinfo : EIATTR_KPARAM_INFO
	.align		4
.L_43:
        /*00c8*/ 	.byte	0x04, 0x17
        /*00ca*/ 	.short	(.L_45 - .L_44)
.L_44:
        /*00cc*/ 	.word	0x00000000
        /*00d0*/ 	.short	0x0000
        /*00d2*/ 	.short	0x0000
        /*00d4*/ 	.byte	0x00, 0xf5, 0x21, 0x00


	//----- nvinfo : EIATTR_SPARSE_MMA_MASK
	.align		4
.L_45:
        /*00d8*/ 	.byte	0x03, 0x50
        /*00da*/ 	.short	0x0000


	//----- nvinfo : EIATTR_MAXREG_COUNT
	.align		4
        /*00dc*/ 	.byte	0x03, 0x1b
        /*00de*/ 	.short	0x00ff


	//----- nvinfo : EIATTR_MERCURY_ISA_VERSION
	.align		4
        /*00e0*/ 	.byte	0x03, 0x5f
        /*00e2*/ 	.short	0x0101


	//----- nvinfo : EIATTR_VRC_CTA_INIT_COUNT
	.align		4
        /*00e4*/ 	.byte	0x02, 0x4a
	.zero		1
	.zero		1


	//----- nvinfo : EIATTR_EXIT_INSTR_OFFSETS
	.align		4
        /*00e8*/ 	.byte	0x04, 0x1c
        /*00ea*/ 	.short	(.L_47 - .L_46)


	//   ....[0]....
.L_46:
        /*00ec*/ 	.word	0x000000a0


	//   ....[1]....
        /*00f0*/ 	.word	0x00004040


	//----- nvinfo : EIATTR_CRS_STACK_SIZE
	.align		4
.L_47:
        /*00f4*/ 	.byte	0x04, 0x1e
        /*00f6*/ 	.short	(.L_49 - .L_48)
.L_48:
        /*00f8*/ 	.word	0x00000000


	//----- nvinfo : EIATTR_CBANK_PARAM_SIZE
	.align		4
.L_49:
        /*00fc*/ 	.byte	0x03, 0x19
        /*00fe*/ 	.short	0x0060


	//----- nvinfo : EIATTR_PARAM_CBANK
	.align		4
        /*0100*/ 	.byte	0x04, 0x0a
        /*0102*/ 	.short	(.L_51 - .L_50)
	.align		4
.L_50:
        /*0104*/ 	.word	index@(.nv.constant0._Z10bnd_kernelPfS_fiiP6float2S0_iS_S_S_S_S_)
        /*0108*/ 	.short	0x0380
        /*010a*/ 	.short	0x0060


	//----- nvinfo : EIATTR_SW_WAR
	.align		4
.L_51:
        /*010c*/ 	.byte	0x04, 0x36
        /*010e*/ 	.short	(.L_53 - .L_52)
.L_52:
        /*0110*/ 	.word	0x00000008
.L_53:


//--------------------- .nv.callgraph             --------------------------
	.section	.nv.callgraph,"",@"SHT_CUDA_CALLGRAPH"
	.align	4
	.sectionentsize	8
	.align		4
        /*0000*/ 	.word	0x00000000
	.align		4
        /*0004*/ 	.word	0xffffffff
	.align		4
        /*0008*/ 	.word	0x00000000
	.align		4
        /*000c*/ 	.word	0xfffffffe
	.align		4
        /*0010*/ 	.word	0x00000000
	.align		4
        /*0014*/ 	.word	0xfffffffd
	.align		4
        /*0018*/ 	.word	0x00000000
	.align		4
        /*001c*/ 	.word	0xfffffffc


//--------------------- .nv.constant4             --------------------------
	.section	.nv.constant4,"a",@progbits
	.align	8
	.align		8
.nv.constant4:
        /*0000*/ 	.dword	__cudart_i2opi_d
	.align		8
        /*0008*/ 	.dword	__cudart_sin_cos_coeffs


//--------------------- .text._Z10bnd_kernelPfS_fiiP6float2S0_iS_S_S_S_S_ --------------------------
	.section	.text._Z10bnd_kernelPfS_fiiP6float2S0_iS_S_S_S_S_,"ax",@progbits
	.align	128
.text._Z10bnd_kernelPfS_fiiP6float2S0_iS_S_S_S_S_:
        .type           _Z10bnd_kernelPfS_fiiP6float2S0_iS_S_S_S_S_,@function
        .size           _Z10bnd_kernelPfS_fiiP6float2S0_iS_S_S_S_S_,(.L_x_118 - _Z10bnd_kernelPfS_fiiP6float2S0_iS_S_S_S_S_)
        .other          _Z10bnd_kernelPfS_fiiP6float2S0_iS_S_S_S_S_,@"STO_CUDA_ENTRY STV_DEFAULT"
_Z10bnd_kernelPfS_fiiP6float2S0_iS_S_S_S_S_:
[----:B------:R-:W0:Y:S01]  /*0000*/  LDC R1, c[0x0][0x37c] ;  /* 0x0000df00ff017b82 */ /* 0x000e220000000800 */
[----:B------:R-:W1:Y:S07]  /*0010*/  S2R R19, SR_CTAID.X ;  /* 0x0000000000137919 */ /* 0x000e6e0000002500 */
[----:B------:R-:W2:Y:S01]  /*0020*/  LDC R2, c[0x0][0x394] ;  /* 0x0000e500ff027b82 */ /* 0x000ea20000000800 */
[----:B------:R-:W1:Y:S01]  /*0030*/  LDCU UR4, c[0x0][0x360] ;  /* 0x00006c00ff0477ac */ /* 0x000e620008000800 */
[----:B0-----:R-:W-:Y:S01]  /*0040*/  VIADD R1, R1, 0xffffffd8 ;  /* 0xffffffd801017836 */ /* 0x001fe20000000000 */
[----:B------:R-:W1:Y:S01]  /*0050*/  S2R R0, SR_TID.X ;  /* 0x0000000000007919 */ /* 0x000e620000002100 */
[----:B------:R-:W0:Y:S01]  /*0060*/  LDCU UR5, c[0x0][0x398] ;  /* 0x00007300ff0577ac */ /* 0x000e220008000800 */
[----:B--2---:R-:W-:Y:S01]  /*0070*/  ISETP.GE.AND P0, PT, R2, 0x1, PT ;  /* 0x000000010200780c */ /* 0x004fe20003f06270 */
[----:B-1----:R-:W-:-:S05]  /*0080*/  IMAD R19, R19, UR4, R0 ;  /* 0x0000000413137c24 */ /* 0x002fca000f8e0200 */
[----:B0-----:R-:W-:-:S13]  /*0090*/  ISETP.GE.OR P0, PT, R19, UR5, !P0 ;  /* 0x0000000513007c0c */ /* 0x001fda000c706670 */
[----:B------:R-:W-:Y:S05]  /*00a0*/  @P0 EXIT ;  /* 0x000000000000094d */ /* 0x000fea0003800000 */
[----:B------:R-:W0:Y:S01]  /*00b0*/  LDC.64 R20, c[0x0][0x380] ;  /* 0x0000e000ff147b82 */ /* 0x000e220000000a00 */
[----:B------:R-:W1:Y:S01]  /*00c0*/  LDCU UR5, c[0x0][0x3b0] ;  /* 0x00007600ff0577ac */ /* 0x000e620008000800 */
[----:B------:R-:W-:Y:S01]  /*00d0*/  IMAD.MOV.U32 R18, RZ, RZ, RZ ;  /* 0x000000ffff127224 */ /* 0x000fe200078e00ff */
[----:B------:R-:W2:Y:S01]  /*00e0*/  LDCU.64 UR6, c[0x0][0x358] ;  /* 0x00006b00ff0677ac */ /* 0x000ea20008000a00 */
[----:B-1----:R-:W-:Y:S01]  /*00f0*/  UIADD3 UR5, UPT, UPT, -UR5, URZ, URZ ;  /* 0x000000ff05057290 */ /* 0x002fe2000fffe1ff */
[----:B0-2---:R-:W-:-:S11]  /*0100*/  IMAD.WIDE R20, R19, 0x4, R20 ;  /* 0x0000000413147825 */ /* 0x005fd600078e0214 */
.L_x_91:
[----:B0-----:R-:W0:Y:S02]  /*0110*/  LDC.64 R2, c[0x0][0x388] ;  /* 0x0000e200ff027b82 */ /* 0x001e240000000a00 */
[----:B0-----:R-:W-:-:S05]  /*0120*/  IMAD.WIDE.U32 R2, R18, 0x4, R2 ;  /* 0x0000000412027825 */ /* 0x001fca00078e0002 */
[----:B------:R-:W2:Y:S01]  /*0130*/  LDG.E R0, desc[UR6][R2.64] ;  /* 0x0000000602007981 */ /* 0x000ea2000c1e1900 */
[----:B------:R-:W0:Y:S01]  /*0140*/  MUFU.RCP64H R5, 20 ;  /* 0x4034000000057908 */ /* 0x000e220000001800 */
[----:B------:R-:W-:Y:S02]  /*0150*/  HFMA2 R9, -RZ, RZ, 2.1015625, 0 ;  /* 0x40340000ff097431 */ /* 0x000fe400000001ff */
[----:B------:R-:W-:Y:S01]  /*0160*/  IMAD.MOV.U32 R8, RZ, RZ, 0x0 ;  /* 0x00000000ff087424 */ /* 0x000fe200078e00ff */
[----:B------:R-:W-:Y:S01]  /*0170*/  UMOV UR4, URZ ;  /* 0x000000ff00047c82 */ /* 0x000fe20008000000 */
[----:B------:R-:W-:-:S06]  /*0180*/  IMAD.MOV.U32 R4, RZ, RZ, 0x1 ;  /* 0x00000001ff047424 */ /* 0x000fcc00078e00ff */
[----:B0-----:R-:W-:-:S08]  /*0190*/  DFMA R6, R4, -R8, 1 ;  /* 0x3ff000000406742b */ /* 0x001fd00000000808 */
[----:B------:R-:W-:-:S08]  /*01a0*/  DFMA R6, R6, R6, R6 ;  /* 0x000000060606722b */ /* 0x000fd00000000006 */
[----:B------:R-:W-:-:S08]  /*01b0*/  DFMA R6, R4, R6, R4 ;  /* 0x000000060406722b */ /* 0x000fd00000000004 */
[----:B------:R-:W-:-:S08]  /*01c0*/  DFMA R4, R6, -R8, 1 ;  /* 0x3ff000000604742b */ /* 0x000fd00000000808 */
[----:B------:R-:W-:Y:S01]  /*01d0*/  DFMA R4, R6, R4, R6 ;  /* 0x000000040604722b */ /* 0x000fe20000000006 */
[----:B--2---:R-:W0:Y:S07]  /*01e0*/  F2F.F64.F32 R8, R0 ;  /* 0x0000000000087310 */ /* 0x004e2e0000201800 */
[----:B0-----:R-:W-:Y:S01]  /*01f0*/  DMUL R6, R8, R4 ;  /* 0x0000000408067228 */ /* 0x001fe20000000000 */
[----:B------:R-:W-:-:S07]  /*0200*/  FSETP.GEU.AND P1, PT, |R9|, 6.5827683646048100446e-37, PT ;  /* 0x036000000900780b */ /* 0x000fce0003f2e200 */
[----:B------:R-:W-:-:S08]  /*0210*/  DFMA R2, R6, -20, R8 ;  /* 0xc03400000602782b */ /* 0x000fd00000000008 */
[----:B------:R-:W-:-:S10]  /*0220*/  DFMA R6, R4, R2, R6 ;  /* 0x000000020406722b */ /* 0x000fd40000000006 */
[----:B------:R-:W-:-:S05]  /*0230*/  FFMA R2, RZ, 2.8125, R7 ;  /* 0x40340000ff027823 */ /* 0x000fca0000000007 */
[----:B------:R-:W-:-:S13]  /*0240*/  FSETP.GT.AND P0, PT, |R2|, 1.469367938527859385e-39, PT ;  /* 0x001000000200780b */ /* 0x000fda0003f04200 */
[----:B------:R-:W-:Y:S05]  /*0250*/  @P0 BRA P1, `(.L_x_0) ;  /* 0x0000000000140947 */ /* 0x000fea0000800000 */
[----:B------:R-:W-:Y:S01]  /*0260*/  IMAD.MOV.U32 R3, RZ, RZ, 0x40340000 ;  /* 0x40340000ff037424 */ /* 0x000fe200078e00ff */
[----:B------:R-:W-:-:S07]  /*0270*/  MOV R0, 0x290 ;  /* 0x0000029000007802 */ /* 0x000fce0000000f00 */
[----:B------:R-:W-:Y:S05]  /*0280*/  CALL.REL.NOINC `($__internal_0_$__cuda_sm20_div_rn_f64_full) ;  /* 0x0000003c00707944 */ /* 0x000fea0003c00000 */
[----:B------:R-:W-:Y:S01]  /*0290*/  IMAD.MOV.U32 R6, RZ, RZ, R12 ;  /* 0x000000ffff067224 */ /* 0x000fe200078e000c */
[----:B------:R-:W-:-:S07]  /*02a0*/  MOV R7, R13 ;  /* 0x0000000d00077202 */ /* 0x000fce0000000f00 */
.L_x_0:
[----:B------:R-:W-:Y:S01]  /*02b0*/  BSSY.RECONVERGENT B0, `(.L_x_1) ;  /* 0x0000007000007945 */ /* 0x000fe20003800200 */
[----:B------:R-:W-:Y:S01]  /*02c0*/  IMAD.MOV.U32 R44, RZ, RZ, RZ ;  /* 0x000000ffff2c7224 */ /* 0x000fe200078e00ff */
[----:B------:R-:W-:Y:S01]  /*02d0*/  MOV R3, R7 ;  /* 0x0000000700037202 */ /* 0x000fe20000000f00 */
[----:B------:R-:W-:Y:S01]  /*02e0*/  IMAD.MOV.U32 R57, RZ, RZ, 0x40240000 ;  /* 0x40240000ff397424 */ /* 0x000fe200078e00ff */
[----:B------:R-:W-:Y:S01]  /*02f0*/  MOV R56, 0x320 ;  /* 0x0000032000387802 */ /* 0x000fe20000000f00 */
[----:B------:R-:W-:-:S07]  /*0300*/  IMAD.MOV.U32 R58, RZ, RZ, R6 ;  /* 0x000000ffff3a7224 */ /* 0x000fce00078e0006 */
[----:B------:R-:W-:Y:S05]  /*0310*/  CALL.REL.NOINC `($_Z10bnd_kernelPfS_fiiP6float2S0_iS_S_S_S_S_$__internal_accurate_pow) ;  /* 0x0000004800b87944 */ /* 0x000fea0003c00000 */
[----:B------:R-:W-:Y:S05]  /*0320*/  BSYNC.RECONVERGENT B0 ;  /* 0x0000000000007941 */ /* 0x000fea0003800200 */
.L_x_1:
[----:B------:R-:W2:Y:S01]  /*0330*/  LDG.E R0, desc[UR6][R20.64] ;  /* 0x0000000614007981 */ /* 0x000ea2000c1e1900 */
[----:B------:R-:W0:Y:S01]  /*0340*/  MUFU.RCP64H R3, 180 ;  /* 0x4066800000037908 */ /* 0x000e220000001800 */
[----:B------:R-:W-:Y:S01]  /*0350*/  IMAD.MOV.U32 R8, RZ, RZ, 0x0 ;  /* 0x00000000ff087424 */ /* 0x000fe200078e00ff */
[----:B------:R-:W-:Y:S01]  /*0360*/  DADD R14, R6, 10 ;  /* 0x40240000060e7429 */ /* 0x000fe20000000000 */
[----:B------:R-:W-:Y:S01]  /*0370*/  IMAD.MOV.U32 R9, RZ, RZ, 0x40668000 ;  /* 0x40668000ff097424 */ /* 0x000fe200078e00ff */
[----:B------:R-:W-:Y:S01]  /*0380*/  MOV R26, R38 ;  /* 0x00000026001a7202 */ /* 0x000fe20000000f00 */
[----:B------:R-:W-:Y:S01]  /*0390*/  IMAD.MOV.U32 R2, RZ, RZ, 0x1 ;  /* 0x00000001ff027424 */ /* 0x000fe200078e00ff */
[----:B------:R-:W-:Y:S01]  /*03a0*/  BSSY.RECONVERGENT B0, `(.L_x_2) ;  /* 0x0000015000007945 */ /* 0x000fe20003800200 */
[----:B------:R-:W-:Y:S02]  /*03b0*/  IMAD.MOV.U32 R27, RZ, RZ, R39 ;  /* 0x000000ffff1b7224 */ /* 0x000fe400078e0027 */
[----:B------:R-:W-:-:S02]  /*03c0*/  IMAD.MOV.U32 R16, RZ, RZ, R26 ;  /* 0x000000ffff107224 */ /* 0x000fc400078e001a */
[----:B------:R-:W-:Y:S01]  /*03d0*/  IMAD.MOV.U32 R17, RZ, RZ, R27 ;  /* 0x000000ffff117224 */ /* 0x000fe200078e001b */
[----:B------:R-:W-:-:S04]  /*03e0*/  LOP3.LUT R14, R15, 0x7ff00000, RZ, 0xc0, !PT ;  /* 0x7ff000000f0e7812 */ /* 0x000fc800078ec0ff */
[----:B------:R-:W-:Y:S01]  /*03f0*/  ISETP.NE.AND P0, PT, R14, 0x7ff00000, PT ;  /* 0x7ff000000e00780c */ /* 0x000fe20003f05270 */
[----:B0-----:R-:W-:-:S08]  /*0400*/  DFMA R4, R2, -R8, 1 ;  /* 0x3ff000000204742b */ /* 0x001fd00000000808 */
[----:B------:R-:W-:-:S08]  /*0410*/  DFMA R4, R4, R4, R4 ;  /* 0x000000040404722b */ /* 0x000fd00000000004 */
[----:B------:R-:W-:-:S08]  /*0420*/  DFMA R4, R2, R4, R2 ;  /* 0x000000040204722b */ /* 0x000fd00000000002 */
[----:B------:R-:W-:Y:S01]  /*0430*/  DFMA R8, R4, -R8, 1 ;  /* 0x3ff000000408742b */ /* 0x000fe20000000808 */
[----:B--2---:R0:W1:Y:S01]  /*0440*/  F2F.F64.F32 R2, R0 ;  /* 0x0000000000027310 */ /* 0x0040620000201800 */
[----:B------:R-:W-:Y:S09]  /*0450*/  @P0 BRA `(.L_x_3) ;  /* 0x0000000000240947 */ /* 0x000ff20003800000 */
[----:B------:R-:W-:-:S14]  /*0460*/  DSETP.NAN.AND P0, PT, R6, R6, PT ;  /* 0x000000060600722a */ /* 0x000fdc0003f08000 */
[----:B------:R-:W-:Y:S01]  /*0470*/  @P0 DADD R16, R6, 10 ;  /* 0x4024000006100429 */ /* 0x000fe20000000000 */
[----:B------:R-:W-:Y:S10]  /*0480*/  @P0 BRA `(.L_x_3) ;  /* 0x0000000000180947 */ /* 0x000ff40003800000 */
[----:B------:R-:W-:Y:S01]  /*0490*/  DSETP.NEU.AND P0, PT, |R6|, +INF , PT ;  /* 0x7ff000000600742a */ /* 0x000fe20003f0d200 */
[----:B------:R-:W-:Y:S01]  /*04a0*/  MOV R16, R26 ;  /* 0x0000001a00107202 */ /* 0x000fe20000000f00 */
[----:B------:R-:W-:-:S12]  /*04b0*/  IMAD.MOV.U32 R17, RZ, RZ, R27 ;  /* 0x000000ffff117224 */ /* 0x000fd800078e001b */
[----:B------:R-:W-:Y:S01]  /*04c0*/  @!P0 ISETP.GE.AND P1, PT, R7, RZ, PT ;  /* 0x000000ff0700820c */ /* 0x000fe20003f26270 */
[----:B------:R-:W-:-:S03]  /*04d0*/  @!P0 IMAD.MOV.U32 R16, RZ, RZ, RZ ;  /* 0x000000ffff108224 */ /* 0x000fc600078e00ff */
[----:B------:R-:W-:-:S09]  /*04e0*/  @!P0 SEL R17, RZ, 0x7ff00000, !P1 ;  /* 0x7ff00000ff118807 */ /* 0x000fd20004800000 */
.L_x_3:
[----:B------:R-:W-:Y:S05]  /*04f0*/  BSYNC.RECONVERGENT B0 ;  /* 0x0000000000007941 */ /* 0x000fea0003800200 */
.L_x_2:
[----:B------:R-:W-:Y:S01]  /*0500*/  UMOV UR8, 0x54442d18 ;  /* 0x54442d1800087882 */ /* 0x000fe20000000000 */
[----:B------:R-:W-:Y:S01]  /*0510*/  UMOV UR9, 0x400921fb ;  /* 0x400921fb00097882 */ /* 0x000fe20000000000 */
[----:B------:R-:W-:Y:S01]  /*0520*/  DFMA R8, R4, R8, R4 ;  /* 0x000000080408722b */ /* 0x000fe20000000004 */
[----:B------:R-:W-:Y:S01]  /*0530*/  BSSY.RECONVERGENT B0, `(.L_x_4) ;  /* 0x0000010000007945 */ /* 0x000fe20003800200 */
[----:B-1----:R-:W-:-:S08]  /*0540*/  DMUL R4, R2, UR8 ;  /* 0x0000000802047c28 */ /* 0x002fd00008000000 */
[----:B------:R-:W-:Y:S02]  /*0550*/  DMUL R2, R4, R8 ;  /* 0x0000000804027228 */ /* 0x000fe40000000000 */
[----:B------:R-:W-:-:S06]  /*0560*/  FSETP.GEU.AND P1, PT, |R5|, 6.5827683646048100446e-37, PT ;  /* 0x036000000500780b */ /* 0x000fcc0003f2e200 */
[----:B------:R-:W-:-:S08]  /*0570*/  DFMA R10, R2, -180, R4 ;  /* 0xc0668000020a782b */ /* 0x000fd00000000004 */
[----:B------:R-:W-:-:S10]  /*0580*/  DFMA R2, R8, R10, R2 ;  /* 0x0000000a0802722b */ /* 0x000fd40000000002 */
[----:B0-----:R-:W-:-:S05]  /*0590*/  FFMA R0, RZ, 3.6015625, R3 ;  /* 0x40668000ff007823 */ /* 0x001fca0000000003 */
[----:B------:R-:W-:-:S13]  /*05a0*/  FSETP.GT.AND P0, PT, |R0|, 1.469367938527859385e-39, PT ;  /* 0x001000000000780b */ /* 0x000fda0003f04200 */
[----:B------:R-:W-:Y:S05]  /*05b0*/  @P0 BRA P1, `(.L_x_5) ;  /* 0x00000000001c0947 */ /* 0x000fea0000800000 */
[----:B------:R-:W-:Y:S01]  /*05c0*/  IMAD.MOV.U32 R8, RZ, RZ, R4 ;  /* 0x000000ffff087224 */ /* 0x000fe200078e0004 */
[----:B------:R-:W-:Y:S01]  /*05d0*/  MOV R9, R5 ;  /* 0x0000000500097202 */ /* 0x000fe20000000f00 */
[----:B------:R-:W-:Y:S01]  /*05e0*/  IMAD.MOV.U32 R3, RZ, RZ, 0x40668000 ;  /* 0x40668000ff037424 */ /* 0x000fe200078e00ff */
[----:B------:R-:W-:-:S07]  /*05f0*/  MOV R0, 0x610 ;  /* 0x0000061000007802 */ /* 0x000fce0000000f00 */
[----:B------:R-:W-:Y:S05]  /*0600*/  CALL.REL.NOINC `($__internal_0_$__cuda_sm20_div_rn_f64_full) ;  /* 0x0000003800907944 */ /* 0x000fea0003c00000 */
[----:B------:R-:W-:Y:S02]  /*0610*/  IMAD.MOV.U32 R2, RZ, RZ, R12 ;  /* 0x000000ffff027224 */ /* 0x000fe400078e000c */
[----:B------:R-:W-:-:S07]  /*0620*/  IMAD.MOV.U32 R3, RZ, RZ, R13 ;  /* 0x000000ffff037224 */ /* 0x000fce00078e000d */
.L_x_5:
[----:B------:R-:W-:Y:S05]  /*0630*/  BSYNC.RECONVERGENT B0 ;  /* 0x0000000000007941 */ /* 0x000fea0003800200 */
.L_x_4:
[----:B------:R-:W-:Y:S01]  /*0640*/  DSETP.NEU.AND P0, PT, |R2|, +INF , PT ;  /* 0x7ff000000200742a */ /* 0x000fe20003f0d200 */
[----:B------:R-:W-:-:S13]  /*0650*/  BSSY.RECONVERGENT B0, `(.L_x_6) ;  /* 0x000001b000007945 */ /* 0x000fda0003800200 */
[----:B------:R-:W-:Y:S01]  /*0660*/  @!P0 DMUL R4, RZ, R2 ;  /* 0x00000002ff048228 */ /* 0x000fe20000000000 */
[----:B------:R-:W-:Y:S01]  /*0670*/  @!P0 MOV R0, 0x1 ;  /* 0x0000000100008802 */ /* 0x000fe20000000f00 */
[----:B------:R-:W-:Y:S09]  /*0680*/  @!P0 BRA `(.L_x_7) ;  /* 0x00000000005c8947 */ /* 0x000ff20003800000 */
[----:B------:R-:W-:Y:S01]  /*0690*/  UMOV UR8, 0x6dc9c883 ;  /* 0x6dc9c88300087882 */ /* 0x000fe20000000000 */
[----:B------:R-:W-:Y:S01]  /*06a0*/  UMOV UR9, 0x3fe45f30 ;  /* 0x3fe45f3000097882 */ /* 0x000fe20000000000 */
[C---:B------:R-:W-:Y:S01]  /*06b0*/  DSETP.GE.AND P0, PT, |R2|.reuse, 2.14748364800000000000e+09, PT ;  /* 0x41e000000200742a */ /* 0x040fe20003f06200 */
[----:B------:R-:W-:Y:S01]  /*06c0*/  BSSY.RECONVERGENT B1, `(.L_x_8) ;  /* 0x0000012000017945 */ /* 0x000fe20003800200 */
[----:B------:R-:W-:Y:S01]  /*06d0*/  DMUL R8, R2, UR8 ;  /* 0x0000000802087c28 */ /* 0x000fe20008000000 */
[----:B------:R-:W-:Y:S01]  /*06e0*/  UMOV UR8, 0x54442d18 ;  /* 0x54442d1800087882 */ /* 0x000fe20000000000 */
[----:B------:R-:W-:-:S04]  /*06f0*/  UMOV UR9, 0x3ff921fb ;  /* 0x3ff921fb00097882 */ /* 0x000fc80000000000 */
[----:B------:R-:W0:Y:S08]  /*0700*/  F2I.F64 R0, R8 ;  /* 0x0000000800007311 */ /* 0x000e300000301100 */
[----:B0-----:R-:W0:Y:S02]  /*0710*/  I2F.F64 R4, R0 ;  /* 0x0000000000047312 */ /* 0x001e240000201c00 */
[----:B0-----:R-:W-:Y:S01]  /*0720*/  DFMA R10, R4, -UR8, R2 ;  /* 0x80000008040a7c2b */ /* 0x001fe20008000002 */
[----:B------:R-:W-:Y:S01]  /*0730*/  UMOV UR8, 0x33145c00 ;  /* 0x33145c0000087882 */ /* 0x000fe20000000000 */
[----:B------:R-:W-:-:S06]  /*0740*/  UMOV UR9, 0x3c91a626 ;  /* 0x3c91a62600097882 */ /* 0x000fcc0000000000 */
[----:B------:R-:W-:Y:S01]  /*0750*/  DFMA R10, R4, -UR8, R10 ;  /* 0x80000008040a7c2b */ /* 0x000fe2000800000a */
[----:B------:R-:W-:Y:S01]  /*0760*/  UMOV UR8, 0x252049c0 ;  /* 0x252049c000087882 */ /* 0x000fe20000000000 */
[----:B------:R-:W-:-:S06]  /*0770*/  UMOV UR9, 0x397b839a ;  /* 0x397b839a00097882 */ /* 0x000fcc0000000000 */
[----:B------:R-:W-:Y:S01]  /*0780*/  DFMA R4, R4, -UR8, R10 ;  /* 0x8000000804047c2b */ /* 0x000fe2000800000a */
[----:B------:R-:W-:Y:S10]  /*0790*/  @!P0 BRA `(.L_x_9) ;  /* 0x0000000000108947 */ /* 0x000ff40003800000 */
[----:B------:R-:W-:Y:S01]  /*07a0*/  IMAD.MOV.U32 R4, RZ, RZ, R2 ;  /* 0x000000ffff047224 */ /* 0x000fe200078e0002 */
[----:B------:R-:W-:Y:S01]  /*07b0*/  MOV R22, 0x7e0 ;  /* 0x000007e000167802 */ /* 0x000fe20000000f00 */
[----:B------:R-:W-:-:S07]  /*07c0*/  IMAD.MOV.U32 R24, RZ, RZ, R3 ;  /* 0x000000ffff187224 */ /* 0x000fce00078e0003 */
[----:B------:R-:W-:Y:S05]  /*07d0*/  CALL.REL.NOINC `($_Z10bnd_kernelPfS_fiiP6float2S0_iS_S_S_S_S_$__internal_trig_reduction_slowpathd) ;  /* 0x0000005000447944 */ /* 0x000fea0003c00000 */
.L_x_9:
[----:B------:R-:W-:Y:S05]  /*07e0*/  BSYNC.RECONVERGENT B1 ;  /* 0x0000000000017941 */ /* 0x000fea0003800200 */
.L_x_8:
[----:B------:R-:W-:-:S07]  /*07f0*/  VIADD R0, R0, 0x1 ;  /* 0x0000000100007836 */ /* 0x000fce0000000000 */
.L_x_7:
[----:B------:R-:W-:Y:S05]  /*0800*/  BSYNC.RECONVERGENT B0 ;  /* 0x0000000000007941 */ /* 0x000fea0003800200 */
.L_x_6:
[----:B------:R-:W0:Y:S01]  /*0810*/  LDCU.64 UR8, c[0x4][0x8] ;  /* 0x01000100ff0877ac */ /* 0x000e220008000a00 */
[----:B------:R-:W-:-:S04]  /*0820*/  SHF.L.U32 R8, R0, 0x6, RZ ;  /* 0x0000000600087819 */ /* 0x000fc800000006ff */
[----:B------:R-:W-:-:S04]  /*0830*/  LOP3.LUT R8, R8, 0x40, RZ, 0xc0, !PT ;  /* 0x0000004008087812 */ /* 0x000fc800078ec0ff */
[----:B0-----:R-:W-:-:S05]  /*0840*/  IADD3 R12, P0, PT, R8, UR8, RZ ;  /* 0x00000008080c7c10 */ /* 0x001fca000ff1e0ff */
[----:B------:R-:W-:-:S05]  /*0850*/  IMAD.X R13, RZ, RZ, UR9, P0 ;  /* 0x00000009ff0d7e24 */ /* 0x000fca00080e06ff */
[----:B------:R-:W2:Y:S04]  /*0860*/  LDG.E.128.CONSTANT R28, desc[UR6][R12.64] ;  /* 0x000000060c1c7981 */ /* 0x000ea8000c1e9d00 */
[----:B------:R-:W3:Y:S04]  /*0870*/  LDG.E.128.CONSTANT R8, desc[UR6][R12.64+0x10] ;  /* 0x000010060c087981 */ /* 0x000ee8000c1e9d00 */
[----:B------:R-:W4:Y:S01]  /*0880*/  LDG.E.128.CONSTANT R32, desc[UR6][R12.64+0x20] ;  /* 0x000020060c207981 */ /* 0x000f22000c1e9d00 */
[----:B------:R-:W-:Y:S01]  /*0890*/  LOP3.LUT R15, R0, 0x1, RZ, 0xc0, !PT ;  /* 0x00000001000f7812 */ /* 0x000fe200078ec0ff */
[----:B------:R-:W-:Y:S01]  /*08a0*/  IMAD.MOV.U32 R24, RZ, RZ, 0x20fd8164 ;  /* 0x20fd8164ff187424 */ /* 0x000fe200078e00ff */
[----:B------:R-:W-:Y:S01]  /*08b0*/  DMUL R22, R4, R4 ;  /* 0x0000000404167228 */ /* 0x000fe20000000000 */
[----:B------:R-:W-:Y:S01]  /*08c0*/  BSSY.RECONVERGENT B0, `(.L_x_10) ;  /* 0x0000023000007945 */ /* 0x000fe20003800200 */
[----:B------:R-:W-:Y:S01]  /*08d0*/  ISETP.NE.U32.AND P0, PT, R15, 0x1, PT ;  /* 0x000000010f00780c */ /* 0x000fe20003f05070 */
[----:B------:R-:W-:Y:S01]  /*08e0*/  IMAD.MOV.U32 R15, RZ, RZ, 0x3da8ff83 ;  /* 0x3da8ff83ff0f7424 */ /* 0x000fe200078e00ff */
[----:B------:R-:W-:-:S02]  /*08f0*/  DSETP.NEU.AND P1, PT, R6, RZ, PT ;  /* 0x000000ff0600722a */ /* 0x000fc40003f2d000 */
[----:B------:R-:W-:Y:S01]  /*0900*/  FSEL R24, R24, -8.06006814911005101289e+34, !P0 ;  /* 0xf9785eba18187808 */ /* 0x000fe20004000000 */
[----:B------:R-:W-:Y:S01]  /*0910*/  DSETP.NEU.AND P3, PT, |R2|, +INF , PT ;  /* 0x7ff000000200742a */ /* 0x000fe20003f6d200 */
[----:B------:R-:W-:-:S06]  /*0920*/  FSEL R25, -R15, 0.11223486810922622681, !P0 ;  /* 0x3de5db650f197808 */ /* 0x000fcc0004000100 */
[----:B--2---:R-:W-:-:S08]  /*0930*/  DFMA R28, R22, R24, R28 ;  /* 0x00000018161c722b */ /* 0x004fd0000000001c */
[----:B------:R-:W-:-:S08]  /*0940*/  DFMA R28, R22, R28, R30 ;  /* 0x0000001c161c722b */ /* 0x000fd0000000001e */
[----:B---3--:R-:W-:-:S08]  /*0950*/  DFMA R8, R22, R28, R8 ;  /* 0x0000001c1608722b */ /* 0x008fd00000000008 */
[----:B------:R-:W-:Y:S01]  /*0960*/  DFMA R8, R22, R8, R10 ;  /* 0x000000081608722b */ /* 0x000fe2000000000a */
[----:B------:R-:W-:Y:S02]  /*0970*/  FSEL R10, R16, RZ, P1 ;  /* 0x000000ff100a7208 */ /* 0x000fe40000800000 */
[----:B------:R-:W-:-:S05]  /*0980*/  FSEL R11, R17, 1.875, P1 ;  /* 0x3ff00000110b7808 */ /* 0x000fca0000800000 */
[----:B----4-:R-:W-:-:S08]  /*0990*/  DFMA R8, R22, R8, R32 ;  /* 0x000000081608722b */ /* 0x010fd00000000020 */
[----:B------:R-:W-:-:S08]  /*09a0*/  DFMA R8, R22, R8, R34 ;  /* 0x000000081608722b */ /* 0x000fd00000000022 */
[----:B------:R-:W-:Y:S02]  /*09b0*/  DFMA R4, R8, R4, R4 ;  /* 0x000000040804722b */ /* 0x000fe40000000004 */
[----:B------:R-:W-:Y:S02]  /*09c0*/  DFMA R8, R22, R8, 1 ;  /* 0x3ff000001608742b */ /* 0x000fe40000000008 */
[----:B------:R-:W-:-:S08]  /*09d0*/  @!P3 DMUL R22, RZ, R2 ;  /* 0x00000002ff16b228 */ /* 0x000fd00000000000 */
[----:B------:R-:W-:Y:S02]  /*09e0*/  FSEL R8, R8, R4, !P0 ;  /* 0x0000000408087208 */ /* 0x000fe40004000000 */
[----:B------:R-:W-:Y:S02]  /*09f0*/  FSEL R9, R9, R5, !P0 ;  /* 0x0000000509097208 */ /* 0x000fe40004000000 */
[----:B------:R-:W-:-:S04]  /*0a00*/  LOP3.LUT P0, RZ, R0, 0x2, RZ, 0xc0, !PT ;  /* 0x0000000200ff7812 */ /* 0x000fc8000780c0ff */
[----:B------:R-:W-:-:S10]  /*0a10*/  DADD R4, RZ, -R8 ;  /* 0x00000000ff047229 */ /* 0x000fd40000000808 */
[----:B------:R-:W-:Y:S02]  /*0a20*/  FSEL R4, R8, R4, !P0 ;  /* 0x0000000408047208 */ /* 0x000fe40004000000 */
[----:B------:R-:W-:Y:S02]  /*0a30*/  FSEL R5, R9, R5, !P0 ;  /* 0x0000000509057208 */ /* 0x000fe40004000000 */
[----:B------:R-:W-:-:S04]  /*0a40*/  ISETP.NE.AND P0, PT, R14, 0x7ff00000, PT ;  /* 0x7ff000000e00780c */ /* 0x000fc80003f05270 */
[----:B------:R-:W-:-:S06]  /*0a50*/  DMUL R4, R10, R4 ;  /* 0x000000040a047228 */ /* 0x000fcc0000000000 */
[----:B------:R0:W1:Y:S03]  /*0a60*/  F2F.F32.F64 R17, R4 ;  /* 0x0000000400117310 */ /* 0x0000660000301000 */
[----:B------:R-:W-:Y:S05]  /*0a70*/  @P0 BRA `(.L_x_11) ;  /* 0x00000000001c0947 */ /* 0x000fea0003800000 */
[----:B------:R-:W-:-:S14]  /*0a80*/  DSETP.NAN.AND P0, PT, R6, R6, PT ;  /* 0x000000060600722a */ /* 0x000fdc0003f08000 */
[----:B------:R-:W-:Y:S01]  /*0a90*/  @P0 DADD R26, R6, 10 ;  /* 0x40240000061a0429 */ /* 0x000fe20000000000 */
[----:B------:R-:W-:Y:S10]  /*0aa0*/  @P0 BRA `(.L_x_11) ;  /* 0x0000000000100947 */ /* 0x000ff40003800000 */
[----:B------:R-:W-:-:S14]  /*0ab0*/  DSETP.NEU.AND P0, PT, |R6|, +INF , PT ;  /* 0x7ff000000600742a */ /* 0x000fdc0003f0d200 */
[----:B------:R-:W-:Y:S02]  /*0ac0*/  @!P0 ISETP.GE.AND P2, PT, R7, RZ, PT ;  /* 0x000000ff0700820c */ /* 0x000fe40003f46270 */
[----:B------:R-:W-:Y:S02]  /*0ad0*/  @!P0 MOV R26, RZ ;  /* 0x000000ff001a8202 */ /* 0x000fe40000000f00 */
[----:B------:R-:W-:-:S09]  /*0ae0*/  @!P0 SEL R27, RZ, 0x7ff00000, !P2 ;  /* 0x7ff00000ff1b8807 */ /* 0x000fd20005000000 */
.L_x_11:
[----:B------:R-:W-:Y:S05]  /*0af0*/  BSYNC.RECONVERGENT B0 ;  /* 0x0000000000007941 */ /* 0x000fea0003800200 */
.L_x_10:
[----:B------:R-:W-:Y:S01]  /*0b00*/  BSSY.RECONVERGENT B0, `(.L_x_12) ;  /* 0x000001b000007945 */ /* 0x000fe20003800200 */
[----:B------:R-:W-:Y:S01]  /*0b10*/  FSEL R6, R26, RZ, P1 ;  /* 0x000000ff1a067208 */ /* 0x000fe20000800000 */
[----:B------:R-:W-:Y:S01]  /*0b20*/  @!P3 IMAD.MOV.U32 R0, RZ, RZ, RZ ;  /* 0x000000ffff00b224 */ /* 0x000fe200078e00ff */
[----:B------:R-:W-:Y:S01]  /*0b30*/  FSEL R7, R27, 1.875, P1 ;  /* 0x3ff000001b077808 */ /* 0x000fe20000800000 */
[----:B------:R-:W-:Y:S06]  /*0b40*/  @!P3 BRA `(.L_x_13) ;  /* 0x000000000058b947 */ /* 0x000fec0003800000 */
[----:B------:R-:W-:Y:S01]  /*0b50*/  UMOV UR8, 0x6dc9c883 ;  /* 0x6dc9c88300087882 */ /* 0x000fe20000000000 */
[----:B------:R-:W-:Y:S01]  /*0b60*/  UMOV UR9, 0x3fe45f30 ;  /* 0x3fe45f3000097882 */ /* 0x000fe20000000000 */
[C---:B------:R-:W-:Y:S02]  /*0b70*/  DSETP.GE.AND P0, PT, |R2|.reuse, 2.14748364800000000000e+09, PT ;  /* 0x41e000000200742a */ /* 0x040fe40003f06200 */
[----:B0-----:R-:W-:Y:S01]  /*0b80*/  DMUL R4, R2, UR8 ;  /* 0x0000000802047c28 */ /* 0x001fe20008000000 */
        /* <DEDUP_REMOVED lines=15> */
[----:B-1----:R-:W-:Y:S05]  /*0c80*/  CALL.REL.NOINC `($_Z10bnd_kernelPfS_fiiP6float2S0_iS_S_S_S_S_$__internal_trig_reduction_slowpathd) ;  /* 0x0000004c00187944 */ /* 0x002fea0003c00000 */
[----:B------:R-:W-:Y:S01]  /*0c90*/  MOV R22, R4 ;  /* 0x0000000400167202 */ /* 0x000fe20000000f00 */
[----:B------:R-:W-:-:S07]  /*0ca0*/  IMAD.MOV.U32 R23, RZ, RZ, R5 ;  /* 0x000000ffff177224 */ /* 0x000fce00078e0005 */
.L_x_13:
[----:B------:R-:W-:Y:S05]  /*0cb0*/  BSYNC.RECONVERGENT B0 ;  /* 0x0000000000007941 */ /* 0x000fea0003800200 */
.L_x_12:
[----:B------:R-:W2:Y:S01]  /*0cc0*/  LDCU.64 UR8, c[0x4][0x8] ;  /* 0x01000100ff0877ac */ /* 0x000ea20008000a00 */
[C---:B------:R-:W-:Y:S02]  /*0cd0*/  IMAD.SHL.U32 R2, R0.reuse, 0x40, RZ ;  /* 0x0000004000027824 */ /* 0x040fe400078e00ff */
[----:B------:R-:W-:Y:S01]  /*0ce0*/  HFMA2 R28, -RZ, RZ, 0.00974273681640625, -2.12192535400390625e-05 ;  /* 0x20fd8164ff1c7431 */ /* 0x000fe200000001ff */
[----:B0-----:R-:W-:Y:S01]  /*0cf0*/  LOP3.LUT R4, R0, 0x1, RZ, 0xc0, !PT ;  /* 0x0000000100047812 */ /* 0x001fe200078ec0ff */
[----:B------:R-:W-:Y:S01]  /*0d00*/  IMAD.MOV.U32 R16, RZ, RZ, 0x3da8ff83 ;  /* 0x3da8ff83ff107424 */ /* 0x000fe200078e00ff */
[----:B------:R-:W0:Y:S01]  /*0d10*/  LDCU UR4, c[0x0][0x390] ;  /* 0x00007200ff0477ac */ /* 0x000e220008000800 */
[----:B------:R-:W-:-:S04]  /*0d20*/  LOP3.LUT R2, R2, 0x40, RZ, 0xc0, !PT ;  /* 0x0000004002027812 */ /* 0x000fc800078ec0ff */
[----:B--2---:R-:W-:Y:S01]  /*0d30*/  IADD3 R2, P0, PT, R2, UR8, RZ ;  /* 0x0000000802027c10 */ /* 0x004fe2000ff1e0ff */
[----:B------:R-:W2:Y:S04]  /*0d40*/  LDCU UR8, c[0x0][0x3b0] ;  /* 0x00007600ff0877ac */ /* 0x000ea80008000800 */
[----:B------:R-:W-:-:S05]  /*0d50*/  IMAD.X R3, RZ, RZ, UR9, P0 ;  /* 0x00000009ff037e24 */ /* 0x000fca00080e06ff */
[----:B------:R-:W3:Y:S04]  /*0d60*/  LDG.E.128.CONSTANT R24, desc[UR6][R2.64] ;  /* 0x0000000602187981 */ /* 0x000ee8000c1e9d00 */
[----:B------:R-:W4:Y:S04]  /*0d70*/  LDG.E.128.CONSTANT R8, desc[UR6][R2.64+0x10] ;  /* 0x0000100602087981 */ /* 0x000f28000c1e9d00 */
[----:B------:R-:W5:Y:S01]  /*0d80*/  LDG.E.128.CONSTANT R12, desc[UR6][R2.64+0x20] ;  /* 0x00002006020c7981 */ /* 0x000f62000c1e9d00 */
[----:B------:R-:W-:Y:S01]  /*0d90*/  ISETP.NE.U32.AND P0, PT, R4, 0x1, PT ;  /* 0x000000010400780c */ /* 0x000fe20003f05070 */
[----:B------:R-:W-:Y:S01]  /*0da0*/  DMUL R4, R22, R22 ;  /* 0x0000001616047228 */ /* 0x000fe20000000000 */
[----:B------:R-:W1:Y:S02]  /*0db0*/  LDCU UR12, c[0x0][0x390] ;  /* 0x00007200ff0c77ac */ /* 0x000e640008000800 */
[----:B------:R-:W-:-:S02]  /*0dc0*/  FSEL R28, R28, -8.06006814911005101289e+34, !P0 ;  /* 0xf9785eba1c1c7808 */ /* 0x000fc40004000000 */
[----:B------:R-:W-:Y:S01]  /*0dd0*/  FSEL R29, -R16, 0.11223486810922622681, !P0 ;  /* 0x3de5db65101d7808 */ /* 0x000fe20004000100 */
[----:B--2---:R-:W-:-:S05]  /*0de0*/  UISETP.GE.AND UP0, UPT, UR8, 0x1, UPT ;  /* 0x000000010800788c */ /* 0x004fca000bf06270 */
[----:B---3--:R-:W-:-:S08]  /*0df0*/  DFMA R24, R4, R28, R24 ;  /* 0x0000001c0418722b */ /* 0x008fd00000000018 */
[----:B------:R-:W-:Y:S01]  /*0e00*/  DFMA R24, R4, R24, R26 ;  /* 0x000000180418722b */ /* 0x000fe2000000001a */
[----:B-1----:R-:W-:-:S07]  /*0e10*/  IMAD.U32 R27, RZ, RZ, UR12 ;  /* 0x0000000cff1b7e24 */ /* 0x002fce000f8e00ff */
[----:B----4-:R-:W-:-:S08]  /*0e20*/  DFMA R8, R4, R24, R8 ;  /* 0x000000180408722b */ /* 0x010fd00000000008 */
[----:B------:R-:W-:-:S08]  /*0e30*/  DFMA R8, R4, R8, R10 ;  /* 0x000000080408722b */ /* 0x000fd0000000000a */
[----:B-----5:R-:W-:Y:S01]  /*0e40*/  DFMA R8, R4, R8, R12 ;  /* 0x000000080408722b */ /* 0x020fe2000000000c */
[----:B0-----:R-:W-:-:S04]  /*0e50*/  FADD R13, -RZ, -UR4 ;  /* 0x80000004ff0d7e21 */ /* 0x001fc80008000100 */
[----:B------:R-:W-:-:S03]  /*0e60*/  IMAD.MOV.U32 R16, RZ, RZ, R13 ;  /* 0x000000ffff107224 */ /* 0x000fc600078e000d */
[----:B------:R-:W-:Y:S01]  /*0e70*/  DFMA R8, R4, R8, R14 ;  /* 0x000000080408722b */ /* 0x000fe2000000000e */
[----:B------:R-:W-:Y:S01]  /*0e80*/  MOV R15, R13 ;  /* 0x0000000d000f7202 */ /* 0x000fe20000000f00 */
[----:B------:R-:W-:-:S06]  /*0e90*/  IMAD.MOV.U32 R14, RZ, RZ, R13 ;  /* 0x000000ffff0e7224 */ /* 0x000fcc00078e000d */
[----:B------:R-:W-:Y:S02]  /*0ea0*/  DFMA R22, R8, R22, R22 ;  /* 0x000000160816722b */ /* 0x000fe40000000016 */
[----:B------:R-:W-:-:S10]  /*0eb0*/  DFMA R4, R4, R8, 1 ;  /* 0x3ff000000404742b */ /* 0x000fd40000000008 */
[----:B------:R-:W-:Y:S02]  /*0ec0*/  FSEL R4, R4, R22, !P0 ;  /* 0x0000001604047208 */ /* 0x000fe40004000000 */
[----:B------:R-:W-:Y:S02]  /*0ed0*/  FSEL R5, R5, R23, !P0 ;  /* 0x0000001705057208 */ /* 0x000fe40004000000 */
[----:B------:R-:W-:-:S04]  /*0ee0*/  LOP3.LUT P0, RZ, R0, 0x2, RZ, 0xc0, !PT ;  /* 0x0000000200ff7812 */ /* 0x000fc8000780c0ff */
[----:B------:R-:W-:-:S10]  /*0ef0*/  DADD R2, RZ, -R4 ;  /* 0x00000000ff027229 */ /* 0x000fd40000000804 */
[----:B------:R-:W-:Y:S02]  /*0f00*/  FSEL R2, R4, R2, !P0 ;  /* 0x0000000204027208 */ /* 0x000fe40004000000 */
[----:B------:R-:W-:-:S06]  /*0f10*/  FSEL R3, R5, R3, !P0 ;  /* 0x0000000305037208 */ /* 0x000fcc0004000000 */
[----:B------:R-:W-:Y:S01]  /*0f20*/  DMUL R6, R6, R2 ;  /* 0x0000000206067228 */ /* 0x000fe20000000000 */
[----:B------:R-:W-:Y:S10]  /*0f30*/  BRA.U !UP0, `(.L_x_14) ;  /* 0x0000002d08f07547 */ /* 0x000ff4000b800000 */
[----:B------:R0:W1:Y:S01]  /*0f40*/  F2F.F32.F64 R12, R6 ;  /* 0x00000006000c7310 */ /* 0x0000620000301000 */
[--C-:B------:R-:W-:Y:S01]  /*0f50*/  IMAD.MOV.U32 R14, RZ, RZ, R13.reuse ;  /* 0x000000ffff0e7224 */ /* 0x100fe200078e000d */
[----:B------:R-:W-:Y:S01]  /*0f60*/  MOV R16, R13 ;  /* 0x0000000d00107202 */ /* 0x000fe20000000f00 */
[----:B------:R-:W-:Y:S01]  /*0f70*/  IMAD.MOV.U32 R15, RZ, RZ, R13 ;  /* 0x000000ffff0f7224 */ /* 0x000fe200078e000d */
[----:B------:R-:W2:Y:S01]  /*0f80*/  LDCU.64 UR8, c[0x0][0x3a0] ;  /* 0x00007400ff0877ac */ /* 0x000ea20008000a00 */
[----:B------:R-:W-:Y:S01]  /*0f90*/  IMAD.U32 R27, RZ, RZ, UR12 ;  /* 0x0000000cff1b7e24 */ /* 0x000fe2000f8e00ff */
[----:B------:R-:W3:Y:S01]  /*0fa0*/  LDCU.64 UR10, c[0x0][0x3a8] ;  /* 0x00007500ff0a77ac */ /* 0x000ee20008000a00 */
[----:B------:R-:W-:-:S05]  /*0fb0*/  UMOV UR4, UR5 ;  /* 0x0000000500047c82 */ /* 0x000fca0008000000 */
.L_x_90:
[----:B--2---:R-:W-:Y:S02]  /*0fc0*/  IMAD.U32 R22, RZ, RZ, UR8 ;  /* 0x00000008ff167e24 */ /* 0x004fe4000f8e00ff */
[----:B------:R-:W-:-:S06]  /*0fd0*/  IMAD.U32 R23, RZ, RZ, UR9 ;  /* 0x00000009ff177e24 */ /* 0x000fcc000f8e00ff */
[----:B------:R-:W2:Y:S01]  /*0fe0*/  LDG.E.64 R22, desc[UR6][R22.64] ;  /* 0x0000000616167981 */ /* 0x000ea2000c1e1b00 */
[----:B------:R-:W-:Y:S01]  /*0ff0*/  BSSY.RECONVERGENT B0, `(.L_x_15) ;  /* 0x0000009000007945 */ /* 0x000fe20003800200 */
[----:B------:R-:W-:Y:S01]  /*1000*/  MOV R11, R27 ;  /* 0x0000001b000b7202 */ /* 0x000fe20000000f00 */
[----:B------:R-:W-:Y:S02]  /*1010*/  IMAD.MOV.U32 R58, RZ, RZ, RZ ;  /* 0x000000ffff3a7224 */ /* 0x000fe400078e00ff */
[----:B------:R-:W-:Y:S01]  /*1020*/  IMAD.MOV.U32 R3, RZ, RZ, 0x40000000 ;  /* 0x40000000ff037424 */ /* 0x000fe200078e00ff */
[----:B--2---:R-:W2:Y:S02]  /*1030*/  F2F.F64.F32 R24, R22 ;  /* 0x0000001600187310 */ /* 0x004ea40000201800 */
[----:B--2---:R-:W-:-:S10]  /*1040*/  DADD R56, -RZ, |R24| ;  /* 0x00000000ff387229 */ /* 0x004fd40000000518 */
[----:B------:R-:W-:Y:S01]  /*1050*/  IMAD.MOV.U32 R44, RZ, RZ, R56 ;  /* 0x000000ffff2c7224 */ /* 0x000fe200078e0038 */
[----:B------:R-:W-:-:S07]  /*1060*/  MOV R56, 0x1080 ;  /* 0x0000108000387802 */ /* 0x000fce0000000f00 */
[----:B01-3--:R-:W-:Y:S05]  /*1070*/  CALL.REL.NOINC `($_Z10bnd_kernelPfS_fiiP6float2S0_iS_S_S_S_S_$__internal_accurate_pow) ;  /* 0x0000003c00607944 */ /* 0x00bfea0003c00000 */
[----:B------:R-:W-:Y:S05]  /*1080*/  BSYNC.RECONVERGENT B0 ;  /* 0x0000000000007941 */ /* 0x000fea0003800200 */
.L_x_15:
[----:B------:R-:W-:Y:S01]  /*1090*/  DADD R2, R24, 2 ;  /* 0x4000000018027429 */ /* 0x000fe20000000000 */
[----:B------:R-:W0:Y:S01]  /*10a0*/  F2F.F64.F32 R26, R23 ;  /* 0x00000017001a7310 */ /* 0x000e220000201800 */
[----:B------:R-:W-:-:S04]  /*10b0*/  FSETP.NEU.AND P0, PT, R22, RZ, PT ;  /* 0x000000ff1600720b */ /* 0x000fc80003f0d000 */
[----:B------:R-:W-:Y:S02]  /*10c0*/  FSEL R28, R38, RZ, P0 ;  /* 0x000000ff261c7208 */ /* 0x000fe40000000000 */
[----:B------:R-:W-:Y:S02]  /*10d0*/  FSEL R29, R39, RZ, P0 ;  /* 0x000000ff271d7208 */ /* 0x000fe40000000000 */
[----:B------:R-:W-:Y:S01]  /*10e0*/  LOP3.LUT R10, R3, 0x7ff00000, RZ, 0xc0, !PT ;  /* 0x7ff00000030a7812 */ /* 0x000fe200078ec0ff */
[----:B------:R-:W-:Y:S02]  /*10f0*/  IMAD.MOV.U32 R6, RZ, RZ, R28 ;  /* 0x000000ffff067224 */ /* 0x000fe400078e001c */
[----:B------:R-:W-:Y:S01]  /*1100*/  IMAD.MOV.U32 R7, RZ, RZ, R29 ;  /* 0x000000ffff077224 */ /* 0x000fe200078e001d */
[----:B------:R-:W-:Y:S01]  /*1110*/  ISETP.NE.AND P1, PT, R10, 0x7ff00000, PT ;  /* 0x7ff000000a00780c */ /* 0x000fe20003f25270 */
[----:B0-----:R-:W-:-:S10]  /*1120*/  DADD R56, -RZ, |R26| ;  /* 0x00000000ff387229 */ /* 0x001fd4000000051a */
[----:B------:R-:W-:Y:S02]  /*1130*/  MOV R44, R56 ;  /* 0x00000038002c7202 */ /* 0x000fe40000000f00 */
[----:B------:R-:W-:Y:S05]  /*1140*/  @P1 BRA `(.L_x_16) ;  /* 0x0000000000201947 */ /* 0x000fea0003800000 */
[----:B------:R-:W-:-:S13]  /*1150*/  FSETP.NAN.AND P0, PT, R22, R22, PT ;  /* 0x000000161600720b */ /* 0x000fda0003f08000 */
[----:B------:R-:W-:Y:S01]  /*1160*/  @P0 DADD R6, R24, 2 ;  /* 0x4000000018060429 */ /* 0x000fe20000000000 */
[----:B------:R-:W-:Y:S10]  /*1170*/  @P0 BRA `(.L_x_16) ;  /* 0x0000000000140947 */ /* 0x000ff40003800000 */
[----:B------:R-:W-:Y:S01]  /*1180*/  DSETP.NEU.AND P0, PT, |R24|, +INF , PT ;  /* 0x7ff000001800742a */ /* 0x000fe20003f0d200 */
[----:B------:R-:W-:Y:S01]  /*1190*/  IMAD.MOV.U32 R6, RZ, RZ, R28 ;  /* 0x000000ffff067224 */ /* 0x000fe200078e001c */
[----:B------:R-:W-:-:S12]  /*11a0*/  MOV R7, R29 ;  /* 0x0000001d00077202 */ /* 0x000fd80000000f00 */
[----:B------:R-:W-:Y:S02]  /*11b0*/  @!P0 IMAD.MOV.U32 R6, RZ, RZ, 0x0 ;  /* 0x00000000ff068424 */ /* 0x000fe400078e00ff */
[----:B------:R-:W-:-:S07]  /*11c0*/  @!P0 IMAD.MOV.U32 R7, RZ, RZ, 0x7ff00000 ;  /* 0x7ff00000ff078424 */ /* 0x000fce00078e00ff */
.L_x_16:
[----:B------:R-:W-:Y:S01]  /*11d0*/  BSSY.RECONVERGENT B0, `(.L_x_17) ;  /* 0x0000005000007945 */ /* 0x000fe20003800200 */
[----:B------:R-:W-:Y:S01]  /*11e0*/  IMAD.MOV.U32 R58, RZ, RZ, RZ ;  /* 0x000000ffff3a7224 */ /* 0x000fe200078e00ff */
[----:B------:R-:W-:Y:S02]  /*11f0*/  MOV R3, 0x40000000 ;  /* 0x4000000000037802 */ /* 0x000fe40000000f00 */
[----:B------:R-:W-:-:S07]  /*1200*/  MOV R56, 0x1220 ;  /* 0x0000122000387802 */ /* 0x000fce0000000f00 */
[----:B------:R-:W-:Y:S05]  /*1210*/  CALL.REL.NOINC `($_Z10bnd_kernelPfS_fiiP6float2S0_iS_S_S_S_S_$__internal_accurate_pow) ;  /* 0x0000003800f87944 */ /* 0x000fea0003c00000 */
[----:B------:R-:W-:Y:S05]  /*1220*/  BSYNC.RECONVERGENT B0 ;  /* 0x0000000000007941 */ /* 0x000fea0003800200 */
.L_x_17:
[----:B------:R-:W-:Y:S01]  /*1230*/  DADD R2, R26, 2 ;  /* 0x400000001a027429 */ /* 0x000fe20000000000 */
[----:B------:R-:W-:Y:S02]  /*1240*/  FSETP.NEU.AND P0, PT, R23, RZ, PT ;  /* 0x000000ff1700720b */ /* 0x000fe40003f0d000 */
[----:B------:R-:W-:Y:S02]  /*1250*/  FSETP.NEU.AND P2, PT, R22, 1, PT ;  /* 0x3f8000001600780b */ /* 0x000fe40003f4d000 */
[----:B------:R-:W-:Y:S02]  /*1260*/  FSEL R30, R38, RZ, P0 ;  /* 0x000000ff261e7208 */ /* 0x000fe40000000000 */
[----:B------:R-:W-:Y:S02]  /*1270*/  FSEL R31, R39, RZ, P0 ;  /* 0x000000ff271f7208 */ /* 0x000fe40000000000 */
[----:B------:R-:W-:Y:S01]  /*1280*/  FSETP.NEU.AND P1, PT, R23, 1, PT ;  /* 0x3f8000001700780b */ /* 0x000fe20003f2d000 */
[----:B------:R-:W-:Y:S01]  /*1290*/  IMAD.MOV.U32 R2, RZ, RZ, R30 ;  /* 0x000000ffff027224 */ /* 0x000fe200078e001e */
[----:B------:R-:W-:Y:S01]  /*12a0*/  LOP3.LUT R9, R3, 0x7ff00000, RZ, 0xc0, !PT ;  /* 0x7ff0000003097812 */ /* 0x000fe200078ec0ff */
[----:B------:R-:W-:Y:S01]  /*12b0*/  IMAD.MOV.U32 R3, RZ, RZ, R31 ;  /* 0x000000ffff037224 */ /* 0x000fe200078e001f */
[----:B------:R-:W-:-:S02]  /*12c0*/  FSEL R4, R6, RZ, P2 ;  /* 0x000000ff06047208 */ /* 0x000fc40001000000 */
[----:B------:R-:W-:Y:S02]  /*12d0*/  ISETP.NE.AND P6, PT, R9, 0x7ff00000, PT ;  /* 0x7ff000000900780c */ /* 0x000fe40003fc5270 */
[----:B------:R-:W-:-:S11]  /*12e0*/  FSEL R5, R7, 1.875, P2 ;  /* 0x3ff0000007057808 */ /* 0x000fd60001000000 */
        /* <DEDUP_REMOVED lines=9> */
.L_x_18:
[----:B------:R-:W-:Y:S01]  /*1380*/  FSEL R2, R2, RZ, P1 ;  /* 0x000000ff02027208 */ /* 0x000fe20000800000 */
[----:B------:R-:W-:Y:S01]  /*1390*/  BSSY.RECONVERGENT B2, `(.L_x_19) ;  /* 0x0000013000027945 */ /* 0x000fe20003800200 */
[----:B------:R-:W-:-:S06]  /*13a0*/  FSEL R3, R3, 1.875, P1 ;  /* 0x3ff0000003037808 */ /* 0x000fcc0000800000 */
[----:B------:R-:W-:Y:S01]  /*13b0*/  DADD R4, R4, R2 ;  /* 0x0000000004047229 */ /* 0x000fe20000000002 */
[----:B------:R-:W-:-:S04]  /*13c0*/  FMUL R3, R23, UR11 ;  /* 0x0000000b17037c20 */ /* 0x000fc80008400000 */
[----:B------:R-:W-:-:S05]  /*13d0*/  FFMA R2, R22, UR10, R3 ;  /* 0x0000000a16027c23 */ /* 0x000fca0008000003 */
[----:B------:R-:W0:Y:S08]  /*13e0*/  F2F.F32.F64 R5, R4 ;  /* 0x0000000400057310 */ /* 0x000e300000301000 */
[----:B0-----:R-:W0:Y:S08]  /*13f0*/  MUFU.RCP R0, R5 ;  /* 0x0000000500007308 */ /* 0x001e300000001000 */
[----:B------:R-:W1:Y:S01]  /*1400*/  FCHK P0, R2, R5 ;  /* 0x0000000502007302 */ /* 0x000e620000000000 */
[----:B0-----:R-:W-:-:S04]  /*1410*/  FFMA R7, -R5, R0, 1 ;  /* 0x3f80000005077423 */ /* 0x001fc80000000100 */
[----:B------:R-:W-:-:S04]  /*1420*/  FFMA R7, R0, R7, R0 ;  /* 0x0000000700077223 */ /* 0x000fc80000000000 */
[----:B------:R-:W-:-:S04]  /*1430*/  FFMA R8, R2, R7, RZ ;  /* 0x0000000702087223 */ /* 0x000fc800000000ff */
[----:B------:R-:W-:-:S04]  /*1440*/  FFMA R0, -R5, R8, R2 ;  /* 0x0000000805007223 */ /* 0x000fc80000000102 */
[----:B------:R-:W-:Y:S01]  /*1450*/  FFMA R8, R7, R0, R8 ;  /* 0x0000000007087223 */ /* 0x000fe20000000008 */
[----:B-1----:R-:W-:Y:S06]  /*1460*/  @!P0 BRA `(.L_x_20) ;  /* 0x0000000000148947 */ /* 0x002fec0003800000 */
[----:B------:R-:W-:Y:S01]  /*1470*/  IMAD.MOV.U32 R3, RZ, RZ, R2 ;  /* 0x000000ffff037224 */ /* 0x000fe200078e0002 */
[----:B------:R-:W-:Y:S02]  /*1480*/  MOV R45, R5 ;  /* 0x00000005002d7202 */ /* 0x000fe40000000f00 */
[----:B------:R-:W-:-:S07]  /*1490*/  MOV R40, 0x14b0 ;  /* 0x000014b000287802 */ /* 0x000fce0000000f00 */
[----:B------:R-:W-:Y:S05]  /*14a0*/  CALL.REL.NOINC `($__internal_2_$__cuda_sm3x_div_rn_noftz_f32_slowpath) ;  /* 0x0000003000b47944 */ /* 0x000fea0003c00000 */
[----:B------:R-:W-:-:S07]  /*14b0*/  IMAD.MOV.U32 R8, RZ, RZ, R3 ;  /* 0x000000ffff087224 */ /* 0x000fce00078e0003 */
.L_x_20:
[----:B------:R-:W-:Y:S05]  /*14c0*/  BSYNC.RECONVERGENT B2 ;  /* 0x0000000000027941 */ /* 0x000fea0003800200 */
.L_x_19:
[----:B------:R-:W0:Y:S01]  /*14d0*/  MUFU.RCP R4, R5 ;  /* 0x0000000500047308 */ /* 0x000e220000001000 */
[----:B------:R-:W-:Y:S01]  /*14e0*/  FMUL R3, R23, UR10 ;  /* 0x0000000a17037c20 */ /* 0x000fe20008400000 */
[----:B------:R-:W-:Y:S03]  /*14f0*/  BSSY.RECONVERGENT B2, `(.L_x_21) ;  /* 0x000000d000027945 */ /* 0x000fe60003800200 */
[----:B------:R-:W-:-:S04]  /*1500*/  FFMA R0, R22, UR11, -R3 ;  /* 0x0000000b16007c23 */ /* 0x000fc80008000803 */
        /* <DEDUP_REMOVED lines=8> */
[----:B------:R-:W-:Y:S01]  /*1590*/  MOV R40, 0x15c0 ;  /* 0x000015c000287802 */ /* 0x000fe20000000f00 */
[----:B------:R-:W-:-:S07]  /*15a0*/  IMAD.MOV.U32 R3, RZ, RZ, R0 ;  /* 0x000000ffff037224 */ /* 0x000fce00078e0000 */
[----:B------:R-:W-:Y:S05]  /*15b0*/  CALL.REL.NOINC `($__internal_2_$__cuda_sm3x_div_rn_noftz_f32_slowpath) ;  /* 0x0000003000707944 */ /* 0x000fea0003c00000 */
.L_x_22:
[----:B------:R-:W-:Y:S05]  /*15c0*/  BSYNC.RECONVERGENT B2 ;  /* 0x0000000000027941 */ /* 0x000fea0003800200 */
.L_x_21:
[----:B------:R-:W-:Y:S01]  /*15d0*/  FADD R8, R17, R8 ;  /* 0x0000000811087221 */ /* 0x000fe20000000000 */
[----:B------:R-:W-:Y:S01]  /*15e0*/  BSSY.RECONVERGENT B0, `(.L_x_23) ;  /* 0x0000009000007945 */ /* 0x000fe20003800200 */
[----:B------:R-:W-:Y:S01]  /*15f0*/  FADD R7, R12, R3 ;  /* 0x000000030c077221 */ /* 0x000fe20000000000 */
[----:B------:R-:W-:Y:S01]  /*1600*/  IMAD.MOV.U32 R58, RZ, RZ, RZ ;  /* 0x000000ffff3a7224 */ /* 0x000fe200078e00ff */
[----:B------:R-:W0:Y:S01]  /*1610*/  F2F.F64.F32 R32, R8 ;  /* 0x0000000800207310 */ /* 0x000e220000201800 */
[----:B------:R-:W-:Y:S01]  /*1620*/  IMAD.MOV.U32 R3, RZ, RZ, 0x40000000 ;  /* 0x40000000ff037424 */ /* 0x000fe200078e00ff */
[----:B0-----:R-:W-:-:S10]  /*1630*/  DADD R56, -RZ, |R32| ;  /* 0x00000000ff387229 */ /* 0x001fd40000000520 */
[----:B------:R-:W-:Y:S02]  /*1640*/  MOV R44, R56 ;  /* 0x00000038002c7202 */ /* 0x000fe40000000f00 */
[----:B------:R-:W-:-:S07]  /*1650*/  MOV R56, 0x1670 ;  /* 0x0000167000387802 */ /* 0x000fce0000000f00 */
[----:B------:R-:W-:Y:S05]  /*1660*/  CALL.REL.NOINC `($_Z10bnd_kernelPfS_fiiP6float2S0_iS_S_S_S_S_$__internal_accurate_pow) ;  /* 0x0000003400e47944 */ /* 0x000fea0003c00000 */
[----:B------:R-:W-:Y:S05]  /*1670*/  BSYNC.RECONVERGENT B0 ;  /* 0x0000000000007941 */ /* 0x000fea0003800200 */
.L_x_23:
[----:B------:R-:W-:Y:S01]  /*1680*/  DADD R4, R32, 2 ;  /* 0x4000000020047429 */ /* 0x000fe20000000000 */
[----:B------:R-:W0:Y:S01]  /*1690*/  F2F.F64.F32 R34, R7 ;  /* 0x0000000700227310 */ /* 0x000e220000201800 */
[----:B------:R-:W-:Y:S01]  /*16a0*/  FSETP.NEU.AND P0, PT, R8, RZ, PT ;  /* 0x000000ff0800720b */ /* 0x000fe20003f0d000 */
[----:B------:R-:W-:Y:S03]  /*16b0*/  BSSY.RECONVERGENT B0, `(.L_x_24) ;  /* 0x0000012000007945 */ /* 0x000fe60003800200 */
[----:B------:R-:W-:Y:S02]  /*16c0*/  FSEL R37, R39, RZ, P0 ;  /* 0x000000ff27257208 */ /* 0x000fe40000000000 */
[----:B------:R-:W-:Y:S02]  /*16d0*/  FSEL R36, R38, RZ, P0 ;  /* 0x000000ff26247208 */ /* 0x000fe40000000000 */
[----:B------:R-:W-:Y:S01]  /*16e0*/  LOP3.LUT R6, R5, 0x7ff00000, RZ, 0xc0, !PT ;  /* 0x7ff0000005067812 */ /* 0x000fe200078ec0ff */
[----:B------:R-:W-:Y:S01]  /*16f0*/  IMAD.MOV.U32 R41, RZ, RZ, R37 ;  /* 0x000000ffff297224 */ /* 0x000fe200078e0025 */
[----:B------:R-:W-:-:S02]  /*1700*/  MOV R40, R36 ;  /* 0x0000002400287202 */ /* 0x000fc40000000f00 */
[----:B------:R-:W-:Y:S01]  /*1710*/  ISETP.NE.AND P1, PT, R6, 0x7ff00000, PT ;  /* 0x7ff000000600780c */ /* 0x000fe20003f25270 */
[----:B0-----:R-:W-:-:S10]  /*1720*/  DADD R56, -RZ, |R34| ;  /* 0x00000000ff387229 */ /* 0x001fd40000000522 */
[----:B------:R-:W-:Y:S02]  /*1730*/  IMAD.MOV.U32 R44, RZ, RZ, R56 ;  /* 0x000000ffff2c7224 */ /* 0x000fe400078e0038 */
[----:B------:R-:W-:Y:S05]  /*1740*/  @P1 BRA `(.L_x_25) ;  /* 0x0000000000201947 */ /* 0x000fea0003800000 */
[----:B------:R-:W-:-:S13]  /*1750*/  FSETP.NAN.AND P0, PT, R8, R8, PT ;  /* 0x000000080800720b */ /* 0x000fda0003f08000 */
[----:B------:R-:W-:Y:S01]  /*1760*/  @P0 DADD R40, R32, 2 ;  /* 0x4000000020280429 */ /* 0x000fe20000000000 */
[----:B------:R-:W-:Y:S10]  /*1770*/  @P0 BRA `(.L_x_25) ;  /* 0x0000000000140947 */ /* 0x000ff40003800000 */
[----:B------:R-:W-:Y:S01]  /*1780*/  DSETP.NEU.AND P0, PT, |R32|, +INF , PT ;  /* 0x7ff000002000742a */ /* 0x000fe20003f0d200 */
[----:B------:R-:W-:Y:S02]  /*1790*/  IMAD.MOV.U32 R40, RZ, RZ, R36 ;  /* 0x000000ffff287224 */ /* 0x000fe400078e0024 */
[----:B------:R-:W-:-:S11]  /*17a0*/  IMAD.MOV.U32 R41, RZ, RZ, R37 ;  /* 0x000000ffff297224 */ /* 0x000fd600078e0025 */
[----:B------:R-:W-:Y:S01]  /*17b0*/  @!P0 MOV R40, 0x0 ;  /* 0x0000000000288802 */ /* 0x000fe20000000f00 */
[----:B------:R-:W-:-:S07]  /*17c0*/  @!P0 IMAD.MOV.U32 R41, RZ, RZ, 0x7ff00000 ;  /* 0x7ff00000ff298424 */ /* 0x000fce00078e00ff */
.L_x_25:
[----:B------:R-:W-:Y:S05]  /*17d0*/  BSYNC.RECONVERGENT B0 ;  /* 0x0000000000007941 */ /* 0x000fea0003800200 */
.L_x_24:
[----:B------:R-:W-:Y:S01]  /*17e0*/  BSSY.RECONVERGENT B0, `(.L_x_26) ;  /* 0x0000005000007945 */ /* 0x000fe20003800200 */
[----:B------:R-:W-:Y:S01]  /*17f0*/  IMAD.MOV.U32 R58, RZ, RZ, RZ ;  /* 0x000000ffff3a7224 */ /* 0x000fe200078e00ff */
[----:B------:R-:W-:Y:S01]  /*1800*/  MOV R56, 0x1830 ;  /* 0x0000183000387802 */ /* 0x000fe20000000f00 */
[----:B------:R-:W-:-:S07]  /*1810*/  IMAD.MOV.U32 R3, RZ, RZ, 0x40000000 ;  /* 0x40000000ff037424 */ /* 0x000fce00078e00ff */
[----:B------:R-:W-:Y:S05]  /*1820*/  CALL.REL.NOINC `($_Z10bnd_kernelPfS_fiiP6float2S0_iS_S_S_S_S_$__internal_accurate_pow) ;  /* 0x0000003400747944 */ /* 0x000fea0003c00000 */
[----:B------:R-:W-:Y:S05]  /*1830*/  BSYNC.RECONVERGENT B0 ;  /* 0x0000000000007941 */ /* 0x000fea0003800200 */
.L_x_26:
[----:B------:R-:W-:Y:S01]  /*1840*/  DADD R4, R34, 2 ;  /* 0x4000000022047429 */ /* 0x000fe20000000000 */
[----:B------:R-:W-:Y:S01]  /*1850*/  FSETP.NEU.AND P3, PT, R7, RZ, PT ;  /* 0x000000ff0700720b */ /* 0x000fe20003f6d000 */
[----:B------:R-:W-:Y:S01]  /*1860*/  BSSY.RECONVERGENT B0, `(.L_x_27) ;  /* 0x0000014000007945 */ /* 0x000fe20003800200 */
[----:B------:R-:W-:Y:S02]  /*1870*/  FSETP.NEU.AND P1, PT, R8, 1, PT ;  /* 0x3f8000000800780b */ /* 0x000fe40003f2d000 */
[----:B------:R-:W-:Y:S02]  /*1880*/  FSEL R39, R39, RZ, P3 ;  /* 0x000000ff27277208 */ /* 0x000fe40001800000 */
[----:B------:R-:W-:Y:S02]  /*1890*/  FSEL R38, R38, RZ, P3 ;  /* 0x000000ff26267208 */ /* 0x000fe40001800000 */
[----:B------:R-:W-:Y:S02]  /*18a0*/  FSEL R42, R40, RZ, P1 ;  /* 0x000000ff282a7208 */ /* 0x000fe40000800000 */
[----:B------:R-:W-:-:S02]  /*18b0*/  LOP3.LUT R5, R5, 0x7ff00000, RZ, 0xc0, !PT ;  /* 0x7ff0000005057812 */ /* 0x000fc400078ec0ff */
[----:B------:R-:W-:Y:S01]  /*18c0*/  FSEL R43, R41, 1.875, P1 ;  /* 0x3ff00000292b7808 */ /* 0x000fe20000800000 */
[----:B------:R-:W-:Y:S01]  /*18d0*/  IMAD.MOV.U32 R41, RZ, RZ, R39 ;  /* 0x000000ffff297224 */ /* 0x000fe200078e0027 */
[----:B------:R-:W-:Y:S02]  /*18e0*/  ISETP.NE.AND P0, PT, R5, 0x7ff00000, PT ;  /* 0x7ff000000500780c */ /* 0x000fe40003f05270 */
[----:B------:R-:W-:Y:S02]  /*18f0*/  FSETP.NEU.AND P2, PT, R7, 1, PT ;  /* 0x3f8000000700780b */ /* 0x000fe40003f4d000 */
[----:B------:R-:W-:-:S09]  /*1900*/  MOV R40, R38 ;  /* 0x0000002600287202 */ /* 0x000fd20000000f00 */
        /* <DEDUP_REMOVED lines=9> */
.L_x_28:
[----:B------:R-:W-:Y:S05]  /*19a0*/  BSYNC.RECONVERGENT B0 ;  /* 0x0000000000007941 */ /* 0x000fea0003800200 */
.L_x_27:
[----:B------:R-:W-:Y:S01]  /*19b0*/  FSEL R40, R40, RZ, P2 ;  /* 0x000000ff28287208 */ /* 0x000fe20001000000 */
[----:B------:R-:W-:Y:S01]  /*19c0*/  FMUL R4, R12, R7 ;  /* 0x000000070c047220 */ /* 0x000fe20000400000 */
[----:B------:R-:W-:Y:S01]  /*19d0*/  FSEL R41, R41, 1.875, P2 ;  /* 0x3ff0000029297808 */ /* 0x000fe20001000000 */
[----:B------:R-:W-:Y:S02]  /*19e0*/  BSSY.RECONVERGENT B2, `(.L_x_29) ;  /* 0x0000010000027945 */ /* 0x000fe40003800200 */
[----:B------:R-:W-:-:S03]  /*19f0*/  FFMA R3, R17, R8, R4 ;  /* 0x0000000811037223 */ /* 0x000fc60000000004 */
[----:B------:R-:W-:-:S06]  /*1a00*/  DADD R40, R42, R40 ;  /* 0x000000002a287229 */ /* 0x000fcc0000000028 */
        /* <DEDUP_REMOVED lines=10> */
[----:B------:R-:W-:-:S07]  /*1ab0*/  MOV R40, 0x1ad0 ;  /* 0x00001ad000287802 */ /* 0x000fce0000000f00 */
[----:B------:R-:W-:Y:S05]  /*1ac0*/  CALL.REL.NOINC `($__internal_2_$__cuda_sm3x_div_rn_noftz_f32_slowpath) ;  /* 0x0000002c002c7944 */ /* 0x000fea0003c00000 */
[----:B------:R-:W-:-:S07]  /*1ad0*/  IMAD.MOV.U32 R43, RZ, RZ, R3 ;  /* 0x000000ffff2b7224 */ /* 0x000fce00078e0003 */
.L_x_30:
[----:B------:R-:W-:Y:S05]  /*1ae0*/  BSYNC.RECONVERGENT B2 ;  /* 0x0000000000027941 */ /* 0x000fea0003800200 */
.L_x_29:
[----:B------:R-:W0:Y:S01]  /*1af0*/  MUFU.RCP R41, R42 ;  /* 0x0000002a00297308 */ /* 0x000e220000001000 */
[----:B------:R-:W-:Y:S01]  /*1b00*/  FMUL R3, R17, R7 ;  /* 0x0000000711037220 */ /* 0x000fe20000400000 */
[----:B------:R-:W-:Y:S03]  /*1b10*/  BSSY.RECONVERGENT B2, `(.L_x_31) ;  /* 0x000000d000027945 */ /* 0x000fe60003800200 */
[----:B------:R-:W-:-:S04]  /*1b20*/  FFMA R45, R12, R8, -R3 ;  /* 0x000000080c2d7223 */ /* 0x000fc80000000803 */
[----:B------:R-:W1:Y:S01]  /*1b30*/  FCHK P3, R45, R42 ;  /* 0x0000002a2d007302 */ /* 0x000e620000060000 */
[----:B0-----:R-:W-:-:S04]  /*1b40*/  FFMA R4, -R42, R41, 1 ;  /* 0x3f8000002a047423 */ /* 0x001fc80000000129 */
[----:B------:R-:W-:-:S04]  /*1b50*/  FFMA R3, R41, R4, R41 ;  /* 0x0000000429037223 */ /* 0x000fc80000000029 */
[----:B------:R-:W-:-:S04]  /*1b60*/  FFMA R4, R3, R45, RZ ;  /* 0x0000002d03047223 */ /* 0x000fc800000000ff */
[----:B------:R-:W-:-:S04]  /*1b70*/  FFMA R41, -R42, R4, R45 ;  /* 0x000000042a297223 */ /* 0x000fc8000000012d */
[----:B------:R-:W-:Y:S01]  /*1b80*/  FFMA R3, R3, R41, R4 ;  /* 0x0000002903037223 */ /* 0x000fe20000000004 */
[----:B-1----:R-:W-:Y:S06]  /*1b90*/  @!P3 BRA `(.L_x_32) ;  /* 0x000000000010b947 */ /* 0x002fec0003800000 */
[----:B------:R-:W-:Y:S01]  /*1ba0*/  MOV R3, R45 ;  /* 0x0000002d00037202 */ /* 0x000fe20000000f00 */
[----:B------:R-:W-:Y:S01]  /*1bb0*/  IMAD.MOV.U32 R45, RZ, RZ, R42 ;  /* 0x000000ffff2d7224 */ /* 0x000fe200078e002a */
[----:B------:R-:W-:-:S07]  /*1bc0*/  MOV R40, 0x1be0 ;  /* 0x00001be000287802 */ /* 0x000fce0000000f00 */
[----:B------:R-:W-:Y:S05]  /*1bd0*/  CALL.REL.NOINC `($__internal_2_$__cuda_sm3x_div_rn_noftz_f32_slowpath) ;  /* 0x0000002800e87944 */ /* 0x000fea0003c00000 */
.L_x_32:
[----:B------:R-:W-:Y:S05]  /*1be0*/  BSYNC.RECONVERGENT B2 ;  /* 0x0000000000027941 */ /* 0x000fea0003800200 */
.L_x_31:
[CC--:B------:R-:W-:Y:S01]  /*1bf0*/  FMNMX R42, |R3|.reuse, |R43|.reuse, !PT ;  /* 0x4000002b032a7209 */ /* 0x0c0fe20007800200 */
[----:B------:R-:W-:Y:S01]  /*1c00*/  BSSY.RECONVERGENT B2, `(.L_x_33) ;  /* 0x000000e000027945 */ /* 0x000fe20003800200 */
[----:B------:R-:W-:Y:S02]  /*1c10*/  FMNMX R3, |R3|, |R43|, PT ;  /* 0x4000002b03037209 */ /* 0x000fe40003800200 */
[----:B------:R-:W0:Y:S08]  /*1c20*/  MUFU.RCP R41, R42 ;  /* 0x0000002a00297308 */ /* 0x000e300000001000 */
        /* <DEDUP_REMOVED lines=11> */
.L_x_34:
[----:B------:R-:W-:Y:S05]  /*1ce0*/  BSYNC.RECONVERGENT B2 ;  /* 0x0000000000027941 */ /* 0x000fea0003800200 */
.L_x_33:
[----:B------:R-:W-:Y:S01]  /*1cf0*/  FFMA R4, R4, R4, 1 ;  /* 0x3f80000004047423 */ /* 0x000fe20000000004 */
[----:B------:R-:W-:Y:S03]  /*1d00*/  BSSY.RECONVERGENT B0, `(.L_x_35) ;  /* 0x000000e000007945 */ /* 0x000fe60003800200 */
[----:B------:R0:W1:Y:S01]  /*1d10*/  MUFU.RSQ R41, R4 ;  /* 0x0000000400297308 */ /* 0x0000620000001400 */
[----:B------:R-:W-:-:S04]  /*1d20*/  IADD3 R3, PT, PT, R4, -0xd000000, RZ ;  /* 0xf300000004037810 */ /* 0x000fc80007ffe0ff */
[----:B------:R-:W-:-:S13]  /*1d30*/  ISETP.GT.U32.AND P3, PT, R3, 0x727fffff, PT ;  /* 0x727fffff0300780c */ /* 0x000fda0003f64070 */
[----:B01----:R-:W-:Y:S05]  /*1d40*/  @!P3 BRA `(.L_x_36) ;  /* 0x000000000014b947 */ /* 0x003fea0003800000 */
[----:B------:R-:W-:Y:S01]  /*1d50*/  IMAD.MOV.U32 R3, RZ, RZ, R4 ;  /* 0x000000ffff037224 */ /* 0x000fe200078e0004 */
[----:B------:R-:W-:-:S07]  /*1d60*/  MOV R45, 0x1d80 ;  /* 0x00001d80002d7802 */ /* 0x000fce0000000f00 */
[----:B------:R-:W-:Y:S05]  /*1d70*/  CALL.REL.NOINC `($__internal_1_$__cuda_sm20_sqrt_rn_f32_slowpath) ;  /* 0x0000002800287944 */ /* 0x000fea0003c00000 */
[----:B------:R-:W-:Y:S01]  /*1d80*/  IMAD.MOV.U32 R3, RZ, RZ, R4 ;  /* 0x000000ffff037224 */ /* 0x000fe200078e0004 */
[----:B------:R-:W-:Y:S06]  /*1d90*/  BRA `(.L_x_37) ;  /* 0x0000000000107947 */ /* 0x000fec0003800000 */
.L_x_36:
[----:B------:R-:W-:Y:S01]  /*1da0*/  FMUL.FTZ R3, R4, R41 ;  /* 0x0000002904037220 */ /* 0x000fe20000410000 */
[----:B------:R-:W-:-:S03]  /*1db0*/  FMUL.FTZ R40, R41, 0.5 ;  /* 0x3f00000029287820 */ /* 0x000fc60000410000 */
[----:B------:R-:W-:-:S04]  /*1dc0*/  FFMA R4, -R3, R3, R4 ;  /* 0x0000000303047223 */ /* 0x000fc80000000104 */
[----:B------:R-:W-:-:S07]  /*1dd0*/  FFMA R3, R4, R40, R3 ;  /* 0x0000002804037223 */ /* 0x000fce0000000003 */
.L_x_37:
[----:B------:R-:W-:Y:S05]  /*1de0*/  BSYNC.RECONVERGENT B0 ;  /* 0x0000000000007941 */ /* 0x000fea0003800200 */
.L_x_35:
[----:B------:R-:W-:Y:S01]  /*1df0*/  ISETP.NE.AND P5, PT, R10, 0x7ff00000, PT ;  /* 0x7ff000000a00780c */ /* 0x000fe20003fa5270 */
[----:B------:R-:W-:Y:S01]  /*1e00*/  IMAD.MOV.U32 R44, RZ, RZ, R30 ;  /* 0x000000ffff2c7224 */ /* 0x000fe200078e001e */
[----:B------:R-:W-:Y:S01]  /*1e10*/  FSETP.NEU.AND P3, PT, R23, 1, PT ;  /* 0x3f8000001700780b */ /* 0x000fe20003f6d000 */
[----:B------:R-:W-:Y:S01]  /*1e20*/  IMAD.MOV.U32 R40, RZ, RZ, R28 ;  /* 0x000000ffff287224 */ /* 0x000fe200078e001c */
[----:B------:R-:W-:Y:S01]  /*1e30*/  FSETP.NEU.AND P4, PT, R22, 1, PT ;  /* 0x3f8000001600780b */ /* 0x000fe20003f8d000 */
[----:B------:R-:W-:Y:S01]  /*1e40*/  IMAD.MOV.U32 R41, RZ, RZ, R29 ;  /* 0x000000ffff297224 */ /* 0x000fe200078e001d */
[----:B------:R-:W-:-:S07]  /*1e50*/  MOV R45, R31 ;  /* 0x0000001f002d7202 */ /* 0x000fce0000000f00 */
        /* <DEDUP_REMOVED lines=9> */
.L_x_38:
        /* <DEDUP_REMOVED lines=9> */
.L_x_39:
[----:B------:R-:W-:Y:S01]  /*1f80*/  FSEL R44, R44, RZ, P3 ;  /* 0x000000ff2c2c7208 */ /* 0x000fe20001800000 */
[----:B------:R-:W-:Y:S01]  /*1f90*/  BSSY.RECONVERGENT B2, `(.L_x_40) ;  /* 0x0000014000027945 */ /* 0x000fe20003800200 */
[----:B------:R-:W-:Y:S01]  /*1fa0*/  FSEL R45, R45, 1.875, P3 ;  /* 0x3ff000002d2d7808 */ /* 0x000fe20001800000 */
[----:B------:R-:W-:Y:S01]  /*1fb0*/  FMUL R42, R42, R3 ;  /* 0x000000032a2a7220 */ /* 0x000fe20000400000 */
[----:B------:R-:W-:Y:S02]  /*1fc0*/  FSEL R40, R40, RZ, P4 ;  /* 0x000000ff28287208 */ /* 0x000fe40002000000 */
[----:B------:R-:W-:Y:S02]  /*1fd0*/  FSEL R41, R41, 1.875, P4 ;  /* 0x3ff0000029297808 */ /* 0x000fe40002000000 */
[----:B------:R-:W-:-:S04]  /*1fe0*/  ISETP.NE.AND P6, PT, R6, 0x7ff00000, PT ;  /* 0x7ff000000600780c */ /* 0x000fc80003fc5270 */
        /* <DEDUP_REMOVED lines=13> */
[----:B------:R-:W-:-:S07]  /*20c0*/  MOV R43, R3 ;  /* 0x00000003002b7202 */ /* 0x000fce0000000f00 */
.L_x_41:
[----:B------:R-:W-:Y:S05]  /*20d0*/  BSYNC.RECONVERGENT B2 ;  /* 0x0000000000027941 */ /* 0x000fea0003800200 */
.L_x_40:
[----:B------:R-:W0:Y:S01]  /*20e0*/  MUFU.RCP R2, R45 ;  /* 0x0000002d00027308 */ /* 0x000e220000001000 */
[----:B------:R-:W-:Y:S07]  /*20f0*/  BSSY.RECONVERGENT B2, `(.L_x_42) ;  /* 0x000000c000027945 */ /* 0x000fee0003800200 */
        /* <DEDUP_REMOVED lines=11> */
.L_x_43:
[----:B------:R-:W-:Y:S05]  /*21b0*/  BSYNC.RECONVERGENT B2 ;  /* 0x0000000000027941 */ /* 0x000fea0003800200 */
.L_x_42:
[----:B------:R-:W-:Y:S01]  /*21c0*/  BSSY.RECONVERGENT B0, `(.L_x_44) ;  /* 0x000000e000007945 */ /* 0x000fe20003800200 */
[----:B------:R-:W-:Y:S01]  /*21d0*/  IMAD.MOV.U32 R44, RZ, RZ, R38 ;  /* 0x000000ffff2c7224 */ /* 0x000fe200078e0026 */
[----:B------:R-:W-:Y:S01]  /*21e0*/  MOV R45, R39 ;  /* 0x00000027002d7202 */ /* 0x000fe20000000f00 */
[----:B------:R-:W-:Y:S02]  /*21f0*/  IMAD.MOV.U32 R40, RZ, RZ, R36 ;  /* 0x000000ffff287224 */ /* 0x000fe400078e0024 */
[----:B------:R-:W-:Y:S01]  /*2200*/  IMAD.MOV.U32 R41, RZ, RZ, R37 ;  /* 0x000000ffff297224 */ /* 0x000fe200078e0025 */
[----:B------:R-:W-:Y:S06]  /*2210*/  @P6 BRA `(.L_x_45) ;  /* 0x0000000000206947 */ /* 0x000fec0003800000 */
        /* <DEDUP_REMOVED lines=8> */
.L_x_45:
[----:B------:R-:W-:Y:S05]  /*22a0*/  BSYNC.RECONVERGENT B0 ;  /* 0x0000000000007941 */ /* 0x000fea0003800200 */
.L_x_44:
[----:B------:R-:W-:Y:S04]  /*22b0*/  BSSY.RECONVERGENT B0, `(.L_x_46) ;  /* 0x000000a000007945 */ /* 0x000fe80003800200 */
        /* <DEDUP_REMOVED lines=9> */
.L_x_47:
[----:B------:R-:W-:Y:S05]  /*2350*/  BSYNC.RECONVERGENT B0 ;  /* 0x0000000000007941 */ /* 0x000fea0003800200 */
.L_x_46:
[----:B------:R-:W-:Y:S01]  /*2360*/  FSEL R44, R44, RZ, P2 ;  /* 0x000000ff2c2c7208 */ /* 0x000fe20001000000 */
[----:B------:R-:W-:Y:S01]  /*2370*/  FMUL R3, R7, R2 ;  /* 0x0000000207037220 */ /* 0x000fe20000400000 */
[----:B------:R-:W-:Y:S01]  /*2380*/  FSEL R45, R45, 1.875, P2 ;  /* 0x3ff000002d2d7808 */ /* 0x000fe20001000000 */
[----:B------:R-:W-:Y:S01]  /*2390*/  BSSY.RECONVERGENT B2, `(.L_x_48) ;  /* 0x0000011000027945 */ /* 0x000fe20003800200 */
[----:B------:R-:W-:Y:S01]  /*23a0*/  FSEL R40, R40, RZ, P1 ;  /* 0x000000ff28287208 */ /* 0x000fe20000800000 */
[----:B------:R-:W-:Y:S01]  /*23b0*/  FFMA R3, R8, R43, R3 ;  /* 0x0000002b08037223 */ /* 0x000fe20000000003 */
[----:B------:R-:W-:-:S06]  /*23c0*/  FSEL R41, R41, 1.875, P1 ;  /* 0x3ff0000029297808 */ /* 0x000fcc0000800000 */
[----:B------:R-:W-:-:S10]  /*23d0*/  DADD R44, R40, R44 ;  /* 0x00000000282c7229 */ /* 0x000fd4000000002c */
        /* <DEDUP_REMOVED lines=9> */
[----:B------:R-:W-:-:S07]  /*2470*/  MOV R40, 0x2490 ;  /* 0x0000249000287802 */ /* 0x000fce0000000f00 */
[----:B------:R-:W-:Y:S05]  /*2480*/  CALL.REL.NOINC `($__internal_2_$__cuda_sm3x_div_rn_noftz_f32_slowpath) ;  /* 0x0000002000bc7944 */ /* 0x000fea0003c00000 */
[----:B------:R-:W-:-:S07]  /*2490*/  IMAD.MOV.U32 R0, RZ, RZ, R3 ;  /* 0x000000ffff007224 */ /* 0x000fce00078e0003 */
.L_x_49:
[----:B------:R-:W-:Y:S05]  /*24a0*/  BSYNC.RECONVERGENT B2 ;  /* 0x0000000000027941 */ /* 0x000fea0003800200 */
.L_x_48:
        /* <DEDUP_REMOVED lines=11> */
[----:B------:R-:W-:Y:S02]  /*2560*/  MOV R3, R40 ;  /* 0x0000002800037202 */ /* 0x000fe40000000f00 */
[----:B------:R-:W-:-:S07]  /*2570*/  MOV R40, 0x2590 ;  /* 0x0000259000287802 */ /* 0x000fce0000000f00 */
[----:B------:R-:W-:Y:S05]  /*2580*/  CALL.REL.NOINC `($__internal_2_$__cuda_sm3x_div_rn_noftz_f32_slowpath) ;  /* 0x00000020007c7944 */ /* 0x000fea0003c00000 */
.L_x_51:
[----:B------:R-:W-:Y:S05]  /*2590*/  BSYNC.RECONVERGENT B2 ;  /* 0x0000000000027941 */ /* 0x000fea0003800200 */
.L_x_50:
        /* <DEDUP_REMOVED lines=15> */
.L_x_53:
[----:B------:R-:W-:Y:S05]  /*2690*/  BSYNC.RECONVERGENT B2 ;  /* 0x0000000000027941 */ /* 0x000fea0003800200 */
.L_x_52:
[----:B------:R-:W-:Y:S01]  /*26a0*/  FFMA R0, R0, R0, 1 ;  /* 0x3f80000000007423 */ /* 0x000fe20000000000 */
[----:B------:R-:W-:Y:S03]  /*26b0*/  BSSY.RECONVERGENT B0, `(.L_x_54) ;  /* 0x000000e000007945 */ /* 0x000fe60003800200 */
[----:B------:R-:W-:Y:S01]  /*26c0*/  VIADD R4, R0, 0xf3000000 ;  /* 0xf300000000047836 */ /* 0x000fe20000000000 */
[----:B------:R0:W1:Y:S04]  /*26d0*/  MUFU.RSQ R3, R0 ;  /* 0x0000000000037308 */ /* 0x0000680000001400 */
[----:B------:R-:W-:-:S13]  /*26e0*/  ISETP.GT.U32.AND P1, PT, R4, 0x727fffff, PT ;  /* 0x727fffff0400780c */ /* 0x000fda0003f24070 */
[----:B01----:R-:W-:Y:S05]  /*26f0*/  @!P1 BRA `(.L_x_55) ;  /* 0x0000000000149947 */ /* 0x003fea0003800000 */
[----:B------:R-:W-:Y:S02]  /*2700*/  MOV R3, R0 ;  /* 0x0000000000037202 */ /* 0x000fe40000000f00 */
[----:B------:R-:W-:-:S07]  /*2710*/  MOV R45, 0x2730 ;  /* 0x00002730002d7802 */ /* 0x000fce0000000f00 */
[----:B------:R-:W-:Y:S05]  /*2720*/  CALL.REL.NOINC `($__internal_1_$__cuda_sm20_sqrt_rn_f32_slowpath) ;  /* 0x0000001c00bc7944 */ /* 0x000fea0003c00000 */
[----:B------:R-:W-:Y:S01]  /*2730*/  IMAD.MOV.U32 R43, RZ, RZ, R4 ;  /* 0x000000ffff2b7224 */ /* 0x000fe200078e0004 */
[----:B------:R-:W-:Y:S06]  /*2740*/  BRA `(.L_x_56) ;  /* 0x0000000000107947 */ /* 0x000fec0003800000 */
.L_x_55:
[----:B------:R-:W-:Y:S01]  /*2750*/  FMUL.FTZ R43, R0, R3 ;  /* 0x00000003002b7220 */ /* 0x000fe20000410000 */
[----:B------:R-:W-:-:S03]  /*2760*/  FMUL.FTZ R3, R3, 0.5 ;  /* 0x3f00000003037820 */ /* 0x000fc60000410000 */
[----:B------:R-:W-:-:S04]  /*2770*/  FFMA R0, -R43, R43, R0 ;  /* 0x0000002b2b007223 */ /* 0x000fc80000000100 */
[----:B------:R-:W-:-:S07]  /*2780*/  FFMA R43, R0, R3, R43 ;  /* 0x00000003002b7223 */ /* 0x000fce000000002b */
.L_x_56:
[----:B------:R-:W-:Y:S05]  /*2790*/  BSYNC.RECONVERGENT B0 ;  /* 0x0000000000007941 */ /* 0x000fea0003800200 */
.L_x_54:
[----:B------:R-:W-:Y:S01]  /*27a0*/  BSSY.RECONVERGENT B0, `(.L_x_57) ;  /* 0x0000010000007945 */ /* 0x000fe20003800200 */
[----:B------:R-:W-:Y:S01]  /*27b0*/  FSETP.NEU.AND P1, PT, R7, 1, PT ;  /* 0x3f8000000700780b */ /* 0x000fe20003f2d000 */
[----:B------:R-:W-:Y:S01]  /*27c0*/  IMAD.MOV.U32 R44, RZ, RZ, R38 ;  /* 0x000000ffff2c7224 */ /* 0x000fe200078e0026 */
[----:B------:R-:W-:Y:S01]  /*27d0*/  FSETP.NEU.AND P2, PT, R8, 1, PT ;  /* 0x3f8000000800780b */ /* 0x000fe20003f4d000 */
[----:B------:R-:W-:Y:S01]  /*27e0*/  IMAD.MOV.U32 R45, RZ, RZ, R39 ;  /* 0x000000ffff2d7224 */ /* 0x000fe200078e0027 */
[----:B------:R-:W-:Y:S01]  /*27f0*/  MOV R40, R36 ;  /* 0x0000002400287202 */ /* 0x000fe20000000f00 */
[----:B------:R-:W-:Y:S01]  /*2800*/  IMAD.MOV.U32 R41, RZ, RZ, R37 ;  /* 0x000000ffff297224 */ /* 0x000fe200078e0025 */
[----:B------:R-:W-:Y:S09]  /*2810*/  @P6 BRA `(.L_x_58) ;  /* 0x0000000000206947 */ /* 0x000ff20003800000 */
        /* <DEDUP_REMOVED lines=8> */
.L_x_58:
[----:B------:R-:W-:Y:S05]  /*28a0*/  BSYNC.RECONVERGENT B0 ;  /* 0x0000000000007941 */ /* 0x000fea0003800200 */
.L_x_57:
[----:B------:R-:W-:Y:S04]  /*28b0*/  BSSY.RECONVERGENT B0, `(.L_x_59) ;  /* 0x000000a000007945 */ /* 0x000fe80003800200 */
        /* <DEDUP_REMOVED lines=9> */
.L_x_60:
[----:B------:R-:W-:Y:S05]  /*2950*/  BSYNC.RECONVERGENT B0 ;  /* 0x0000000000007941 */ /* 0x000fea0003800200 */
.L_x_59:
[----:B------:R-:W-:Y:S01]  /*2960*/  FSEL R44, R44, RZ, P1 ;  /* 0x000000ff2c2c7208 */ /* 0x000fe20000800000 */
[----:B------:R-:W-:Y:S01]  /*2970*/  FMUL R3, R7, UR11 ;  /* 0x0000000b07037c20 */ /* 0x000fe20008400000 */
[----:B------:R-:W-:Y:S01]  /*2980*/  FSEL R45, R45, 1.875, P1 ;  /* 0x3ff000002d2d7808 */ /* 0x000fe20000800000 */
[----:B------:R-:W-:Y:S01]  /*2990*/  BSSY.RECONVERGENT B2, `(.L_x_61) ;  /* 0x0000014000027945 */ /* 0x000fe20003800200 */
[----:B------:R-:W-:Y:S01]  /*29a0*/  FSEL R40, R40, RZ, P2 ;  /* 0x000000ff28287208 */ /* 0x000fe20001000000 */
[----:B------:R-:W-:Y:S01]  /*29b0*/  FFMA R3, R8, UR10, R3 ;  /* 0x0000000a08037c23 */ /* 0x000fe20008000003 */
[----:B------:R-:W-:Y:S01]  /*29c0*/  FSEL R41, R41, 1.875, P2 ;  /* 0x3ff0000029297808 */ /* 0x000fe20001000000 */
[----:B------:R-:W-:Y:S01]  /*29d0*/  FMUL R2, R2, R43 ;  /* 0x0000002b02027220 */ /* 0x000fe20000400000 */
        /* <DEDUP_REMOVED lines=15> */
.L_x_62:
[----:B------:R-:W-:Y:S05]  /*2ad0*/  BSYNC.RECONVERGENT B2 ;  /* 0x0000000000027941 */ /* 0x000fea0003800200 */
.L_x_61:
        /* <DEDUP_REMOVED lines=15> */
.L_x_64:
[----:B------:R-:W-:Y:S05]  /*2bd0*/  BSYNC.RECONVERGENT B2 ;  /* 0x0000000000027941 */ /* 0x000fea0003800200 */
.L_x_63:
        /* <DEDUP_REMOVED lines=15> */
.L_x_66:
[----:B------:R-:W-:Y:S05]  /*2cd0*/  BSYNC.RECONVERGENT B2 ;  /* 0x0000000000027941 */ /* 0x000fea0003800200 */
.L_x_65:
        /* <DEDUP_REMOVED lines=11> */
.L_x_68:
[----:B------:R-:W-:Y:S01]  /*2d90*/  FMUL.FTZ R41, R4, R3 ;  /* 0x0000000304297220 */ /* 0x000fe20000410000 */
[----:B------:R-:W-:-:S03]  /*2da0*/  FMUL.FTZ R3, R3, 0.5 ;  /* 0x3f00000003037820 */ /* 0x000fc60000410000 */
[----:B------:R-:W-:-:S04]  /*2db0*/  FFMA R4, -R41, R41, R4 ;  /* 0x0000002929047223 */ /* 0x000fc80000000104 */
[----:B------:R-:W-:-:S07]  /*2dc0*/  FFMA R41, R4, R3, R41 ;  /* 0x0000000304297223 */ /* 0x000fce0000000029 */
.L_x_69:
[----:B------:R-:W-:Y:S05]  /*2dd0*/  BSYNC.RECONVERGENT B0 ;  /* 0x0000000000007941 */ /* 0x000fea0003800200 */
.L_x_67:
[----:B------:R-:W-:Y:S02]  /*2de0*/  ISETP.NE.AND P3, PT, R9, 0x7ff00000, PT ;  /* 0x7ff000000900780c */ /* 0x000fe40003f65270 */
[----:B------:R-:W-:Y:S02]  /*2df0*/  FSETP.NEU.AND P1, PT, R23, 1, PT ;  /* 0x3f8000001700780b */ /* 0x000fe40003f2d000 */
[----:B------:R-:W-:Y:S01]  /*2e00*/  FSETP.NEU.AND P2, PT, R22, 1, PT ;  /* 0x3f8000001600780b */ /* 0x000fe20003f4d000 */
[----:B------:R-:W-:-:S12]  /*2e10*/  @P0 BRA `(.L_x_70) ;  /* 0x0000000000180947 */ /* 0x000fd80003800000 */
[----:B------:R-:W-:-:S13]  /*2e20*/  FSETP.NAN.AND P0, PT, R22, R22, PT ;  /* 0x000000161600720b */ /* 0x000fda0003f08000 */
[----:B------:R-:W-:Y:S01]  /*2e30*/  @P0 DADD R28, R24, 2 ;  /* 0x40000000181c0429 */ /* 0x000fe20000000000 */
[----:B------:R-:W-:Y:S10]  /*2e40*/  @P0 BRA `(.L_x_70) ;  /* 0x00000000000c0947 */ /* 0x000ff40003800000 */
[----:B------:R-:W-:-:S14]  /*2e50*/  DSETP.NEU.AND P0, PT, |R24|, +INF , PT ;  /* 0x7ff000001800742a */ /* 0x000fdc0003f0d200 */
[----:B------:R-:W-:Y:S01]  /*2e60*/  @!P0 IMAD.MOV.U32 R28, RZ, RZ, 0x0 ;  /* 0x00000000ff1c8424 */ /* 0x000fe200078e00ff */
[----:B------:R-:W-:-:S07]  /*2e70*/  @!P0 MOV R29, 0x7ff00000 ;  /* 0x7ff00000001d8802 */ /* 0x000fce0000000f00 */
.L_x_70:
[----:B------:R-:W-:Y:S05]  /*2e80*/  @P3 BRA `(.L_x_71) ;  /* 0x0000000000183947 */ /* 0x000fea0003800000 */
[----:B------:R-:W-:-:S13]  /*2e90*/  FSETP.NAN.AND P0, PT, R23, R23, PT ;  /* 0x000000171700720b */ /* 0x000fda0003f08000 */
[----:B------:R-:W-:Y:S01]  /*2ea0*/  @P0 DADD R30, R26, 2 ;  /* 0x400000001a1e0429 */ /* 0x000fe20000000000 */
[----:B------:R-:W-:Y:S10]  /*2eb0*/  @P0 BRA `(.L_x_71) ;  /* 0x00000000000c0947 */ /* 0x000ff40003800000 */
[----:B------:R-:W-:-:S14]  /*2ec0*/  DSETP.NEU.AND P0, PT, |R26|, +INF , PT ;  /* 0x7ff000001a00742a */ /* 0x000fdc0003f0d200 */
[----:B------:R-:W-:Y:S02]  /*2ed0*/  @!P0 IMAD.MOV.U32 R30, RZ, RZ, 0x0 ;  /* 0x00000000ff1e8424 */ /* 0x000fe400078e00ff */
[----:B------:R-:W-:-:S07]  /*2ee0*/  @!P0 IMAD.MOV.U32 R31, RZ, RZ, 0x7ff00000 ;  /* 0x7ff00000ff1f8424 */ /* 0x000fce00078e00ff */
.L_x_71:
[----:B------:R-:W-:Y:S01]  /*2ef0*/  FSEL R26, R30, RZ, P1 ;  /* 0x000000ff1e1a7208 */ /* 0x000fe20000800000 */
[----:B------:R-:W-:Y:S01]  /*2f00*/  FMUL R4, R12, R23 ;  /* 0x000000170c047220 */ /* 0x000fe20000400000 */
[----:B------:R-:W-:Y:S01]  /*2f10*/  FSEL R27, R31, 1.875, P1 ;  /* 0x3ff000001f1b7808 */ /* 0x000fe20000800000 */
[----:B------:R-:W-:Y:S01]  /*2f20*/  BSSY.RECONVERGENT B2, `(.L_x_72) ;  /* 0x0000014000027945 */ /* 0x000fe20003800200 */
[----:B------:R-:W-:Y:S01]  /*2f30*/  FSEL R24, R28, RZ, P2 ;  /* 0x000000ff1c187208 */ /* 0x000fe20001000000 */
[----:B------:R-:W-:Y:S01]  /*2f40*/  FFMA R3, R17, R22, R4 ;  /* 0x0000001611037223 */ /* 0x000fe20000000004 */
        /* <DEDUP_REMOVED lines=17> */
.L_x_73:
[----:B------:R-:W-:Y:S05]  /*3060*/  BSYNC.RECONVERGENT B2 ;  /* 0x0000000000027941 */ /* 0x000fea0003800200 */
.L_x_72:
        /* <DEDUP_REMOVED lines=15> */
[----:B------:R-:W-:-:S07]  /*3160*/  IMAD.MOV.U32 R10, RZ, RZ, R3 ;  /* 0x000000ffff0a7224 */ /* 0x000fce00078e0003 */
.L_x_75:
[----:B------:R-:W-:Y:S05]  /*3170*/  BSYNC.RECONVERGENT B2 ;  /* 0x0000000000027941 */ /* 0x000fea0003800200 */
.L_x_74:
[----:B------:R-:W-:Y:S01]  /*3180*/  BSSY.RECONVERGENT B0, `(.L_x_76) ;  /* 0x000000b000007945 */ /* 0x000fe20003800200 */
        /* <DEDUP_REMOVED lines=8> */
[----:B------:R-:W-:Y:S01]  /*3210*/  @!P0 MOV R36, 0x0 ;  /* 0x0000000000248802 */ /* 0x000fe20000000f00 */
[----:B------:R-:W-:-:S07]  /*3220*/  @!P0 IMAD.MOV.U32 R37, RZ, RZ, 0x7ff00000 ;  /* 0x7ff00000ff258424 */ /* 0x000fce00078e00ff */
.L_x_77:
[----:B------:R-:W-:Y:S05]  /*3230*/  BSYNC.RECONVERGENT B0 ;  /* 0x0000000000007941 */ /* 0x000fea0003800200 */
.L_x_76:
[----:B------:R-:W-:Y:S04]  /*3240*/  BSSY.RECONVERGENT B0, `(.L_x_78) ;  /* 0x0000008000007945 */ /* 0x000fe80003800200 */
[----:B------:R-:W-:Y:S05]  /*3250*/  @P3 BRA `(.L_x_79) ;  /* 0x0000000000183947 */ /* 0x000fea0003800000 */
[----:B------:R-:W-:-:S13]  /*3260*/  FSETP.NAN.AND P0, PT, R7, R7, PT ;  /* 0x000000070700720b */ /* 0x000fda0003f08000 */
[----:B------:R-:W-:Y:S01]  /*3270*/  @P0 DADD R38, R34, 2 ;  /* 0x4000000022260429 */ /* 0x000fe20000000000 */
[----:B------:R-:W-:Y:S10]  /*3280*/  @P0 BRA `(.L_x_79) ;  /* 0x00000000000c0947 */ /* 0x000ff40003800000 */
[----:B------:R-:W-:-:S14]  /*3290*/  DSETP.NEU.AND P0, PT, |R34|, +INF , PT ;  /* 0x7ff000002200742a */ /* 0x000fdc0003f0d200 */
[----:B------:R-:W-:Y:S02]  /*32a0*/  @!P0 IMAD.MOV.U32 R38, RZ, RZ, 0x0 ;  /* 0x00000000ff268424 */ /* 0x000fe400078e00ff */
[----:B------:R-:W-:-:S07]  /*32b0*/  @!P0 IMAD.MOV.U32 R39, RZ, RZ, 0x7ff00000 ;  /* 0x7ff00000ff278424 */ /* 0x000fce00078e00ff */
.L_x_79:
[----:B------:R-:W-:Y:S05]  /*32c0*/  BSYNC.RECONVERGENT B0 ;  /* 0x0000000000007941 */ /* 0x000fea0003800200 */
.L_x_78:
[----:B------:R-:W-:Y:S01]  /*32d0*/  FSEL R22, R38, RZ, P1 ;  /* 0x000000ff26167208 */ /* 0x000fe20000800000 */
[----:B------:R-:W-:Y:S01]  /*32e0*/  IMAD.MOV.U32 R25, RZ, RZ, 0x7f800000 ;  /* 0x7f800000ff197424 */ /* 0x000fe200078e00ff */
[----:B------:R-:W-:Y:S01]  /*32f0*/  FSEL R23, R39, 1.875, P1 ;  /* 0x3ff0000027177808 */ /* 0x000fe20000800000 */
[----:B------:R-:W-:Y:S01]  /*3300*/  BSSY.RECONVERGENT B2, `(.L_x_80) ;  /* 0x0000062000027945 */ /* 0x000fe20003800200 */
[----:B------:R-:W-:Y:S02]  /*3310*/  FSETP.GEU.AND P1, PT, R2, 1.175494350822287508e-38, PT ;  /* 0x008000000200780b */ /* 0x000fe40003f2e000 */
[----:B------:R-:W-:Y:S02]  /*3320*/  FSETP.GEU.AND P0, PT, R0, 1.175494350822287508e-38, PT ;  /* 0x008000000000780b */ /* 0x000fe40003f0e000 */
[----:B------:R-:W-:Y:S02]  /*3330*/  FSETP.GEU.AND P3, PT, R42, 1.175494350822287508e-38, PT ;  /* 0x008000002a00780b */ /* 0x000fe40003f6e000 */
[----:B------:R-:W-:-:S02]  /*3340*/  FSEL R4, R36, RZ, P2 ;  /* 0x000000ff24047208 */ /* 0x000fc40001000000 */
[----:B------:R-:W-:Y:S02]  /*3350*/  FSEL R5, R37, 1.875, P2 ;  /* 0x3ff0000025057808 */ /* 0x000fe40001000000 */
[----:B------:R-:W-:Y:S02]  /*3360*/  FSEL R28, RZ, -23, P1 ;  /* 0xc1b80000ff1c7808 */ /* 0x000fe40000800000 */
[----:B------:R-:W-:Y:S01]  /*3370*/  MOV R31, 0x3e055027 ;  /* 0x3e055027001f7802 */ /* 0x000fe20000000f00 */
[----:B------:R-:W-:Y:S01]  /*3380*/  @!P1 FMUL R2, R2, 8388608 ;  /* 0x4b00000002029820 */ /* 0x000fe20000400000 */
[----:B------:R-:W-:Y:S01]  /*3390*/  DADD R4, R4, R22 ;  /* 0x0000000004047229 */ /* 0x000fe20000000016 */
[----:B------:R-:W-:Y:S01]  /*33a0*/  @!P0 FMUL R0, R0, 8388608 ;  /* 0x4b00000000008820 */ /* 0x000fe20000400000 */
[----:B------:R-:W-:Y:S01]  /*33b0*/  FSEL R24, RZ, -23, P0 ;  /* 0xc1b80000ff187808 */ /* 0x000fe20000000000 */
[----:B------:R-:W-:Y:S02]  /*33c0*/  VIADD R22, R2, 0xc0d55555 ;  /* 0xc0d5555502167836 */ /* 0x000fe40000000000 */
[----:B------:R-:W-:Y:S01]  /*33d0*/  @!P3 FMUL R42, R42, 8388608 ;  /* 0x4b0000002a2ab820 */ /* 0x000fe20000400000 */
[----:B------:R-:W-:Y:S01]  /*33e0*/  VIADD R3, R0, 0xc0d55555 ;  /* 0xc0d5555500037836 */ /* 0x000fe20000000000 */
[----:B------:R-:W-:Y:S01]  /*33f0*/  ISETP.GT.U32.AND P5, PT, R2, 0x7f7fffff, PT ;  /* 0x7f7fffff0200780c */ /* 0x000fe20003fa4070 */
[-C--:B------:R-:W-:Y:S01]  /*3400*/  FFMA R9, R0, R25.reuse, +INF ;  /* 0x7f80000000097423 */ /* 0x080fe20000000019 */
[----:B------:R-:W-:Y:S01]  /*3410*/  LOP3.LUT R27, R22, 0xff800000, RZ, 0xc0, !PT ;  /* 0xff800000161b7812 */ /* 0x000fe200078ec0ff */
[C---:B------:R-:W-:Y:S01]  /*3420*/  FFMA R22, R42.reuse, R25, +INF ;  /* 0x7f8000002a167423 */ /* 0x040fe20000000019 */
[----:B------:R-:W-:Y:S01]  /*3430*/  IADD3 R23, PT, PT, R42, -0x3f2aaaab, RZ ;  /* 0xc0d555552a177810 */ /* 0x000fe20007ffe0ff */
[----:B------:R0:W1:Y:S01]  /*3440*/  F2F.F32.F64 R5, R4 ;  /* 0x0000000400057310 */ /* 0x0000620000301000 */
[----:B------:R-:W-:-:S02]  /*3450*/  LOP3.LUT R3, R3, 0xff800000, RZ, 0xc0, !PT ;  /* 0xff80000003037812 */ /* 0x000fc400078ec0ff */
[----:B------:R-:W-:Y:S02]  /*3460*/  FSETP.NEU.AND P1, PT, R2, RZ, PT ;  /* 0x000000ff0200720b */ /* 0x000fe40003f2d000 */
[----:B------:R-:W-:Y:S02]  /*3470*/  LOP3.LUT R29, R23, 0xff800000, RZ, 0xc0, !PT ;  /* 0xff800000171d7812 */ /* 0x000fe400078ec0ff */
[C---:B------:R-:W-:Y:S02]  /*3480*/  ISETP.GT.U32.AND P4, PT, R0.reuse, 0x7f7fffff, PT ;  /* 0x7f7fffff0000780c */ /* 0x040fe40003f84070 */
[----:B------:R-:W-:Y:S01]  /*3490*/  FSETP.NEU.AND P2, PT, R0, RZ, PT ;  /* 0x000000ff0000720b */ /* 0x000fe20003f4d000 */
[C---:B0-----:R-:W-:Y:S01]  /*34a0*/  FFMA R4, R2.reuse, R25, +INF ;  /* 0x7f80000002047423 */ /* 0x041fe20000000019 */
[----:B------:R-:W-:Y:S01]  /*34b0*/  IMAD.IADD R2, R2, 0x1, -R27 ;  /* 0x0000000102027824 */ /* 0x000fe200078e0a1b */
[----:B------:R-:W-:Y:S01]  /*34c0*/  I2FP.F32.S32 R23, R3 ;  /* 0x0000000300177245 */ /* 0x000fe20000201400 */
[----:B------:R-:W-:Y:S01]  /*34d0*/  IMAD.IADD R0, R0, 0x1, -R3 ;  /* 0x0000000100007824 */ /* 0x000fe200078e0a03 */
[----:B------:R-:W-:Y:S01]  /*34e0*/  ISETP.GT.U32.AND P6, PT, R42, 0x7f7fffff, PT ;  /* 0x7f7fffff2a00780c */ /* 0x000fe20003fc4070 */
[----:B------:R-:W-:Y:S01]  /*34f0*/  FADD R3, R2, -1 ;  /* 0xbf80000002037421 */ /* 0x000fe20000000000 */
[----:B------:R-:W-:-:S02]  /*3500*/  IMAD.IADD R25, R42, 0x1, -R29 ;  /* 0x000000012a197824 */ /* 0x000fc400078e0a1d */
[----:B------:R-:W-:Y:S01]  /*3510*/  FADD R0, R0, -1 ;  /* 0xbf80000000007421 */ /* 0x000fe20000000000 */
[----:B-1----:R-:W0:Y:S01]  /*3520*/  MUFU.RCP R30, R5 ;  /* 0x00000005001e7308 */ /* 0x002e220000001000 */
[-C--:B------:R-:W-:Y:S01]  /*3530*/  FFMA R26, R3, -R31.reuse, 0.14084610342979431152 ;  /* 0x3e1039f6031a7423 */ /* 0x080fe2000000081f */
[----:B------:R-:W-:Y:S01]  /*3540*/  FADD R2, R25, -1 ;  /* 0xbf80000019027421 */ /* 0x000fe20000000000 */
[-C--:B------:R-:W-:Y:S01]  /*3550*/  FFMA R25, R0, -R31.reuse, 0.14084610342979431152 ;  /* 0x3e1039f600197423 */ /* 0x080fe2000000081f */
[----:B------:R-:W-:Y:S01]  /*3560*/  FFMA R23, R23, 1.1920928955078125e-07, R24 ;  /* 0x3400000017177823 */ /* 0x000fe20000000018 */
[C---:B------:R-:W-:Y:S01]  /*3570*/  FFMA R26, R3.reuse, R26, -0.12148627638816833496 ;  /* 0xbdf8cdcc031a7423 */ /* 0x040fe2000000001a */
[----:B------:R-:W-:Y:S01]  /*3580*/  FFMA R31, R2, -R31, 0.14084610342979431152 ;  /* 0x3e1039f6021f7423 */ /* 0x000fe2000000081f */
[----:B------:R-:W-:Y:S01]  /*3590*/  FFMA R25, R0, R25, -0.12148627638816833496 ;  /* 0xbdf8cdcc00197423 */ /* 0x000fe20000000019 */
[----:B------:R-:W-:Y:S01]  /*35a0*/  FSEL R24, RZ, -23, P3 ;  /* 0xc1b80000ff187808 */ /* 0x000fe20001800000 */
[C---:B------:R-:W-:Y:S01]  /*35b0*/  FFMA R26, R3.reuse, R26, 0.13980610668659210205 ;  /* 0x3e0f2955031a7423 */ /* 0x040fe2000000001a */
[----:B------:R-:W-:Y:S01]  /*35c0*/  FFMA R31, R2, R31, -0.12148627638816833496 ;  /* 0xbdf8cdcc021f7423 */ /* 0x000fe2000000001f */
[----:B------:R-:W-:Y:S01]  /*35d0*/  FFMA R25, R0, R25, 0.13980610668659210205 ;  /* 0x3e0f295500197423 */ /* 0x000fe20000000019 */
[----:B------:R-:W-:Y:S01]  /*35e0*/  I2FP.F32.S32 R29, R29 ;  /* 0x0000001d001d7245 */ /* 0x000fe20000201400 */
[C---:B------:R-:W-:Y:S01]  /*35f0*/  FFMA R26, R3.reuse, R26, -0.16684235632419586182 ;  /* 0xbe2ad8b9031a7423 */ /* 0x040fe2000000001a */
[----:B------:R-:W-:Y:S01]  /*3600*/  FFMA R31, R2, R31, 0.13980610668659210205 ;  /* 0x3e0f2955021f7423 */ /* 0x000fe2000000001f */
[----:B------:R-:W-:Y:S01]  /*3610*/  FFMA R25, R0, R25, -0.16684235632419586182 ;  /* 0xbe2ad8b900197423 */ /* 0x000fe20000000019 */
[----:B------:R-:W-:Y:S01]  /*3620*/  I2FP.F32.S32 R27, R27 ;  /* 0x0000001b001b7245 */ /* 0x000fe20000201400 */
[----:B------:R-:W-:Y:S01]  /*3630*/  FFMA R26, R3, R26, 0.20012299716472625732 ;  /* 0x3e4ced0b031a7423 */ /* 0x000fe2000000001a */
[----:B------:R-:W-:Y:S01]  /*3640*/  FFMA R31, R2, R31, -0.16684235632419586182 ;  /* 0xbe2ad8b9021f7423 */ /* 0x000fe2000000001f */
[----:B------:R-:W-:Y:S01]  /*3650*/  FFMA R25, R0, R25, 0.20012299716472625732 ;  /* 0x3e4ced0b00197423 */ /* 0x000fe20000000019 */
[----:B------:R-:W-:Y:S01]  /*3660*/  FFMA R24, R29, 1.1920928955078125e-07, R24 ;  /* 0x340000001d187823 */ /* 0x000fe20000000018 */
[----:B------:R-:W-:Y:S01]  /*3670*/  FFMA R26, R3, R26, -0.24999669194221496582 ;  /* 0xbe7fff22031a7423 */ /* 0x000fe2000000001a */
[----:B------:R-:W-:Y:S01]  /*3680*/  FFMA R31, R2, R31, 0.20012299716472625732 ;  /* 0x3e4ced0b021f7423 */ /* 0x000fe2000000001f */
[----:B------:R-:W-:Y:S01]  /*3690*/  FFMA R25, R0, R25, -0.24999669194221496582 ;  /* 0xbe7fff2200197423 */ /* 0x000fe20000000019 */
[----:B0-----:R-:W-:Y:S01]  /*36a0*/  FFMA R29, -R5, R30, 1 ;  /* 0x3f800000051d7423 */ /* 0x001fe2000000011e */
[C---:B------:R-:W-:Y:S01]  /*36b0*/  FFMA R26, R3.reuse, R26, 0.33333182334899902344 ;  /* 0x3eaaaa78031a7423 */ /* 0x040fe2000000001a */
[----:B------:R-:W-:Y:S01]  /*36c0*/  FFMA R31, R2, R31, -0.24999669194221496582 ;  /* 0xbe7fff22021f7423 */ /* 0x000fe2000000001f */
[----:B------:R-:W-:Y:S01]  /*36d0*/  FFMA R25, R0, R25, 0.33333182334899902344 ;  /* 0x3eaaaa7800197423 */ /* 0x000fe20000000019 */
[----:B------:R-:W-:Y:S01]  /*36e0*/  FFMA R30, R30, R29, R30 ;  /* 0x0000001d1e1e7223 */ /* 0x000fe2000000001e */
[----:B------:R-:W-:Y:S01]  /*36f0*/  FFMA R26, R3, R26, -0.5 ;  /* 0xbf000000031a7423 */ /* 0x000fe2000000001a */
[----:B------:R-:W-:Y:S01]  /*3700*/  FFMA R31, R2, R31, 0.33333182334899902344 ;  /* 0x3eaaaa78021f7423 */ /* 0x000fe2000000001f */
[----:B------:R-:W-:Y:S01]  /*3710*/  FFMA R25, R0, R25, -0.5 ;  /* 0xbf00000000197423 */ /* 0x000fe20000000019 */
[----:B------:R-:W-:Y:S01]  /*3720*/  FMUL R29, R7, R10 ;  /* 0x0000000a071d7220 */ /* 0x000fe20000400000 */
[----:B------:R-:W-:Y:S01]  /*3730*/  FMUL R26, R3, R26 ;  /* 0x0000001a031a7220 */ /* 0x000fe20000400000 */
[----:B------:R-:W-:Y:S01]  /*3740*/  FFMA R31, R2, R31, -0.5 ;  /* 0xbf000000021f7423 */ /* 0x000fe2000000001f */
[----:B------:R-:W-:Y:S01]  /*3750*/  FMUL R25, R0, R25 ;  /* 0x0000001900197220 */ /* 0x000fe20000400000 */
[----:B------:R-:W-:Y:S01]  /*3760*/  FFMA R27, R27, 1.1920928955078125e-07, R28 ;  /* 0x340000001b1b7823 */ /* 0x000fe2000000001c */
[----:B------:R-:W-:Y:S01]  /*3770*/  FFMA R26, R3, R26, R3 ;  /* 0x0000001a031a7223 */ /* 0x000fe20000000003 */
[----:B------:R-:W-:Y:S01]  /*3780*/  FMUL R31, R2, R31 ;  /* 0x0000001f021f7220 */ /* 0x000fe20000400000 */
[----:B------:R-:W-:Y:S01]  /*3790*/  FFMA R3, R8, R6, R29 ;  /* 0x0000000608037223 */ /* 0x000fe2000000001d */
[----:B------:R-:W-:Y:S01]  /*37a0*/  FFMA R0, R0, R25, R0 ;  /* 0x0000001900007223 */ /* 0x000fe20000000000 */
[----:B------:R-:W-:Y:S01]  /*37b0*/  @!P5 FFMA R4, R27, 0.69314718246459960938, R26 ;  /* 0x3f3172181b04d823 */ /* 0x000fe2000000001a */
[----:B------:R-:W-:Y:S01]  /*37c0*/  FFMA R31, R2, R31, R2 ;  /* 0x0000001f021f7223 */ /* 0x000fe20000000002 */
[----:B------:R-:W0:Y:S01]  /*37d0*/  FCHK P3, R3, R5 ;  /* 0x0000000503007302 */ /* 0x000e220000060000 */
[----:B------:R-:W-:Y:S01]  /*37e0*/  @!P4 FFMA R9, R23, 0.69314718246459960938, R0 ;  /* 0x3f3172181709c823 */ /* 0x000fe20000000000 */
[----:B------:R-:W-:Y:S01]  /*37f0*/  FMUL R4, R4, 0.43429449200630187988 ;  /* 0x3ede5bd904047820 */ /* 0x000fe20000400000 */
[----:B------:R-:W-:Y:S01]  /*3800*/  @!P6 FFMA R22, R24, 0.69314718246459960938, R31 ;  /* 0x3f3172181816e823 */ /* 0x000fe2000000001f */
[----:B------:R-:W-:Y:S01]  /*3810*/  FFMA R23, R3, R30, RZ ;  /* 0x0000001e03177223 */ /* 0x000fe200000000ff */
[----:B------:R-:W-:Y:S01]  /*3820*/  FMUL R9, R9, 0.43429449200630187988 ;  /* 0x3ede5bd909097820 */ /* 0x000fe20000400000 */
[----:B------:R-:W-:Y:S01]  /*3830*/  FMUL R2, R4, 20 ;  /* 0x41a0000004027820 */ /* 0x000fe20000400000 */
[----:B------:R-:W-:Y:S01]  /*3840*/  FMUL R22, R22, 0.43429449200630187988 ;  /* 0x3ede5bd916167820 */ /* 0x000fe20000400000 */
[----:B------:R-:W-:Y:S01]  /*3850*/  FSETP.NEU.AND P0, PT, R42, RZ, PT ;  /* 0x000000ff2a00720b */ /* 0x000fe20003f0d000 */
[----:B------:R-:W-:Y:S01]  /*3860*/  FMUL R9, R9, 20 ;  /* 0x41a0000009097820 */ /* 0x000fe20000400000 */
[----:B------:R-:W-:Y:S01]  /*3870*/  FFMA R24, -R5, R23, R3 ;  /* 0x0000001705187223 */ /* 0x000fe20000000103 */
[----:B------:R-:W-:Y:S01]  /*3880*/  FMUL R0, R22, 20 ;  /* 0x41a0000016007820 */ /* 0x000fe20000400000 */
[----:B------:R-:W-:-:S02]  /*3890*/  FSEL R2, R2, -INF , P1 ;  /* 0xff80000002027808 */ /* 0x000fc40000800000 */
[----:B------:R-:W-:Y:S01]  /*38a0*/  FFMA R22, R30, R24, R23 ;  /* 0x000000181e167223 */ /* 0x000fe20000000017 */
[----:B------:R-:W-:Y:S02]  /*38b0*/  FSEL R9, R9, -INF , P2 ;  /* 0xff80000009097808 */ /* 0x000fe40001000000 */
[----:B------:R-:W-:Y:S01]  /*38c0*/  FSEL R0, R0, -INF , P0 ;  /* 0xff80000000007808 */ /* 0x000fe20000000000 */
[----:B0-----:R-:W-:Y:S06]  /*38d0*/  @!P3 BRA `(.L_x_81) ;  /* 0x000000000010b947 */ /* 0x001fec0003800000 */
[----:B------:R-:W-:Y:S02]  /*38e0*/  MOV R45, R5 ;  /* 0x00000005002d7202 */ /* 0x000fe40000000f00 */
[----:B------:R-:W-:-:S07]  /*38f0*/  MOV R40, 0x3910 ;  /* 0x0000391000287802 */ /* 0x000fce0000000f00 */
[----:B------:R-:W-:Y:S05]  /*3900*/  CALL.REL.NOINC `($__internal_2_$__cuda_sm3x_div_rn_noftz_f32_slowpath) ;  /* 0x0000000c009c7944 */ /* 0x000fea0003c00000 */
[----:B------:R-:W-:-:S07]  /*3910*/  IMAD.MOV.U32 R22, RZ, RZ, R3 ;  /* 0x000000ffff167224 */ /* 0x000fce00078e0003 */
.L_x_81:
[----:B------:R-:W-:Y:S05]  /*3920*/  BSYNC.RECONVERGENT B2 ;  /* 0x0000000000027941 */ /* 0x000fea0003800200 */
.L_x_80:
        /* <DEDUP_REMOVED lines=15> */
.L_x_83:
[----:B------:R-:W-:Y:S05]  /*3a20*/  BSYNC.RECONVERGENT B2 ;  /* 0x0000000000027941 */ /* 0x000fea0003800200 */
.L_x_82:
        /* <DEDUP_REMOVED lines=14> */
[----:B------:R-:W-:-:S07]  /*3b10*/  IMAD.MOV.U32 R4, RZ, RZ, R3 ;  /* 0x000000ffff047224 */ /* 0x000fce00078e0003 */
.L_x_85:
[----:B------:R-:W-:Y:S05]  /*3b20*/  BSYNC.RECONVERGENT B2 ;  /* 0x0000000000027941 */ /* 0x000fea0003800200 */
.L_x_84:
[----:B------:R-:W-:Y:S01]  /*3b30*/  FFMA R3, R4, R4, 1 ;  /* 0x3f80000004037423 */ /* 0x000fe20000000004 */
[----:B------:R-:W-:Y:S03]  /*3b40*/  BSSY.RECONVERGENT B0, `(.L_x_86) ;  /* 0x000000e000007945 */ /* 0x000fe60003800200 */
[----:B------:R-:W-:Y:S01]  /*3b50*/  VIADD R4, R3, 0xf3000000 ;  /* 0xf300000003047836 */ /* 0x000fe20000000000 */
[----:B------:R0:W1:Y:S04]  /*3b60*/  MUFU.RSQ R6, R3 ;  /* 0x0000000300067308 */ /* 0x0000680000001400 */
[----:B------:R-:W-:-:S13]  /*3b70*/  ISETP.GT.U32.AND P0, PT, R4, 0x727fffff, PT ;  /* 0x727fffff0400780c */ /* 0x000fda0003f04070 */
[----:B01----:R-:W-:Y:S05]  /*3b80*/  @!P0 BRA `(.L_x_87) ;  /* 0x0000000000148947 */ /* 0x003fea0003800000 */
[----:B------:R-:W-:Y:S01]  /*3b90*/  BSSY.RECONVERGENT B1, `(.L_x_88) ;  /* 0x0000003000017945 */ /* 0x000fe20003800200 */
[----:B------:R-:W-:-:S07]  /*3ba0*/  MOV R45, 0x3bc0 ;  /* 0x00003bc0002d7802 */ /* 0x000fce0000000f00 */
[----:B------:R-:W-:Y:S05]  /*3bb0*/  CALL.REL.NOINC `($__internal_1_$__cuda_sm20_sqrt_rn_f32_slowpath) ;  /* 0x0000000800987944 */ /* 0x000fea0003c00000 */
[----:B------:R-:W-:Y:S05]  /*3bc0*/  BSYNC.RECONVERGENT B1 ;  /* 0x0000000000017941 */ /* 0x000fea0003800200 */
.L_x_88:
[----:B------:R-:W-:Y:S05]  /*3bd0*/  BRA `(.L_x_89) ;  /* 0x0000000000107947 */ /* 0x000fea0003800000 */
.L_x_87:
[----:B------:R-:W-:Y:S01]  /*3be0*/  FMUL.FTZ R4, R3, R6 ;  /* 0x0000000603047220 */ /* 0x000fe20000410000 */
[----:B------:R-:W-:-:S03]  /*3bf0*/  FMUL.FTZ R6, R6, 0.5 ;  /* 0x3f00000006067820 */ /* 0x000fc60000410000 */
[----:B------:R-:W-:-:S04]  /*3c00*/  FFMA R3, -R4, R4, R3 ;  /* 0x0000000404037223 */ /* 0x000fc80000000103 */
[----:B------:R-:W-:-:S07]  /*3c10*/  FFMA R4, R3, R6, R4 ;  /* 0x0000000603047223 */ /* 0x000fce0000000004 */
.L_x_89:
[----:B------:R-:W-:Y:S05]  /*3c20*/  BSYNC.RECONVERGENT B0 ;  /* 0x0000000000007941 */ /* 0x000fea0003800200 */
.L_x_86:
[----:B------:R-:W-:Y:S01]  /*3c30*/  FMUL R4, R5, R4 ;  /* 0x0000000405047220 */ /* 0x000fe20000400000 */
[----:B------:R-:W-:Y:S01]  /*3c40*/  IMAD.MOV.U32 R6, RZ, RZ, 0x3e055027 ;  /* 0x3e055027ff067424 */ /* 0x000fe200078e00ff */
[----:B------:R-:W-:Y:S01]  /*3c50*/  UIADD3 UR8, UP0, UPT, UR8, 0x8, URZ ;  /* 0x0000000808087890 */ /* 0x000fe2000ff1e0ff */
[----:B------:R-:W-:Y:S01]  /*3c60*/  FSETP.GEU.AND P4, PT, R0, R11, PT ;  /* 0x0000000b0000720b */ /* 0x000fe20003f8e000 */
[----:B------:R-:W-:Y:S01]  /*3c70*/  UIADD3 UR4, UPT, UPT, UR4, 0x1, URZ ;  /* 0x0000000104047890 */ /* 0x000fe2000fffe0ff */
[----:B------:R-:W-:Y:S01]  /*3c80*/  FSETP.GEU.AND P0, PT, R4, 1.175494350822287508e-38, PT ;  /* 0x008000000400780b */ /* 0x000fe20003f0e000 */
[----:B------:R-:W-:Y:S01]  /*3c90*/  UIADD3.X UR9, UPT, UPT, URZ, UR9, URZ, UP0, !UPT ;  /* 0x00000009ff097290 */ /* 0x000fe200087fe4ff */
[CC--:B------:R-:W-:Y:S01]  /*3ca0*/  FSETP.GT.AND P1, PT, R2.reuse, R15.reuse, PT ;  /* 0x0000000f0200720b */ /* 0x0c0fe20003f24000 */
[----:B------:R-:W-:Y:S01]  /*3cb0*/  UISETP.NE.AND UP0, UPT, UR4, URZ, UPT ;  /* 0x000000ff0400728c */ /* 0x000fe2000bf05270 */
[----:B------:R-:W-:Y:S02]  /*3cc0*/  FSETP.GT.AND P2, PT, R9, R14, PT ;  /* 0x0000000e0900720b */ /* 0x000fe40003f44000 */
[----:B------:R-:W-:-:S02]  /*3cd0*/  FSEL R15, R2, R15, P1 ;  /* 0x0000000f020f7208 */ /* 0x000fc40000800000 */
[----:B------:R-:W-:-:S05]  /*3ce0*/  FSEL R14, R9, R14, P2 ;  /* 0x0000000e090e7208 */ /* 0x000fca0001000000 */
[----:B------:R-:W-:-:S04]  /*3cf0*/  @!P0 FMUL R4, R4, 8388608 ;  /* 0x4b00000004048820 */ /* 0x000fc80000400000 */
[C---:B------:R-:W-:Y:S01]  /*3d00*/  VIADD R3, R4.reuse, 0xc0d55555 ;  /* 0xc0d5555504037836 */ /* 0x040fe20000000000 */
[----:B------:R-:W-:-:S04]  /*3d10*/  FSETP.NEU.AND P3, PT, R4, RZ, PT ;  /* 0x000000ff0400720b */ /* 0x000fc80003f6d000 */
[----:B------:R-:W-:-:S04]  /*3d20*/  LOP3.LUT R5, R3, 0xff800000, RZ, 0xc0, !PT ;  /* 0xff80000003057812 */ /* 0x000fc800078ec0ff */
[----:B------:R-:W-:-:S05]  /*3d30*/  IADD3 R3, PT, PT, R4, -R5, RZ ;  /* 0x8000000504037210 */ /* 0x000fca0007ffe0ff */
[----:B------:R-:W-:Y:S01]  /*3d40*/  FADD R7, R3, -1 ;  /* 0xbf80000003077421 */ /* 0x000fe20000000000 */
[----:B------:R-:W-:Y:S02]  /*3d50*/  FSEL R3, RZ, -23, P0 ;  /* 0xc1b80000ff037808 */ /* 0x000fe40000000000 */
[----:B------:R-:W-:Y:S01]  /*3d60*/  ISETP.GT.U32.AND P0, PT, R4, 0x7f7fffff, PT ;  /* 0x7f7fffff0400780c */ /* 0x000fe20003f04070 */
[----:B------:R-:W-:-:S04]  /*3d70*/  FFMA R6, R7, -R6, 0.14084610342979431152 ;  /* 0x3e1039f607067423 */ /* 0x000fc80000000806 */
[----:B------:R-:W-:-:S04]  /*3d80*/  FFMA R6, R7, R6, -0.12148627638816833496 ;  /* 0xbdf8cdcc07067423 */ /* 0x000fc80000000006 */
[----:B------:R-:W-:-:S04]  /*3d90*/  FFMA R6, R7, R6, 0.13980610668659210205 ;  /* 0x3e0f295507067423 */ /* 0x000fc80000000006 */
[----:B------:R-:W-:-:S04]  /*3da0*/  FFMA R6, R7, R6, -0.16684235632419586182 ;  /* 0xbe2ad8b907067423 */ /* 0x000fc80000000006 */
[----:B------:R-:W-:-:S04]  /*3db0*/  FFMA R6, R7, R6, 0.20012299716472625732 ;  /* 0x3e4ced0b07067423 */ /* 0x000fc80000000006 */
[----:B------:R-:W-:-:S04]  /*3dc0*/  FFMA R6, R7, R6, -0.24999669194221496582 ;  /* 0xbe7fff2207067423 */ /* 0x000fc80000000006 */
[----:B------:R-:W-:-:S04]  /*3dd0*/  FFMA R6, R7, R6, 0.33333182334899902344 ;  /* 0x3eaaaa7807067423 */ /* 0x000fc80000000006 */
[C---:B------:R-:W-:Y:S01]  /*3de0*/  FFMA R8, R7.reuse, R6, -0.5 ;  /* 0xbf00000007087423 */ /* 0x040fe20000000006 */
[----:B------:R-:W-:Y:S01]  /*3df0*/  I2FP.F32.S32 R6, R5 ;  /* 0x0000000500067245 */ /* 0x000fe20000201400 */
[----:B------:R-:W-:Y:S02]  /*3e00*/  IMAD.MOV.U32 R5, RZ, RZ, 0x7f800000 ;  /* 0x7f800000ff057424 */ /* 0x000fe400078e00ff */
[C---:B------:R-:W-:Y:S02]  /*3e10*/  FMUL R8, R7.reuse, R8 ;  /* 0x0000000807087220 */ /* 0x040fe40000400000 */
[----:B------:R-:W-:Y:S02]  /*3e20*/  FFMA R3, R6, 1.1920928955078125e-07, R3 ;  /* 0x3400000006037823 */ /* 0x000fe40000000003 */
[----:B------:R-:W-:-:S04]  /*3e30*/  FFMA R8, R7, R8, R7 ;  /* 0x0000000807087223 */ /* 0x000fc80000000007 */
[----:B------:R-:W-:Y:S01]  /*3e40*/  FFMA R3, R3, 0.69314718246459960938, R8 ;  /* 0x3f31721803037823 */ /* 0x000fe20000000008 */
[----:B------:R-:W-:Y:S01]  /*3e50*/  @P0 FFMA R3, R4, R5, +INF ;  /* 0x7f80000004030423 */ /* 0x000fe20000000005 */
[----:B------:R-:W-:-:S03]  /*3e60*/  FSETP.GT.AND P0, PT, R0, R16, PT ;  /* 0x000000100000720b */ /* 0x000fc60003f04000 */
[----:B------:R-:W-:Y:S01]  /*3e70*/  FMUL R3, R3, 0.43429449200630187988 ;  /* 0x3ede5bd903037820 */ /* 0x000fe20000400000 */
[----:B------:R-:W-:-:S03]  /*3e80*/  FSEL R16, R0, R16, P0 ;  /* 0x0000001000107208 */ /* 0x000fc60000000000 */
[----:B------:R-:W-:-:S05]  /*3e90*/  FMUL R3, R3, 20 ;  /* 0x41a0000003037820 */ /* 0x000fca0000400000 */
[----:B------:R-:W-:Y:S02]  /*3ea0*/  FSEL R4, R3, -INF , P3 ;  /* 0xff80000003047808 */ /* 0x000fe40001800000 */
[----:B------:R-:W-:Y:S02]  /*3eb0*/  @!P0 FSEL R11, R0, R11, !P4 ;  /* 0x0000000b000b8208 */ /* 0x000fe40006000000 */
[----:B------:R-:W-:-:S03]  /*3ec0*/  FSETP.GT.AND P3, PT, R4, R13, PT ;  /* 0x0000000d0400720b */ /* 0x000fc60003f64000 */
[----:B------:R-:W-:Y:S01]  /*3ed0*/  IMAD.MOV.U32 R27, RZ, RZ, R11 ;  /* 0x000000ffff1b7224 */ /* 0x000fe200078e000b */
[----:B------:R-:W-:Y:S01]  /*3ee0*/  FSEL R13, R4, R13, P3 ;  /* 0x0000000d040d7208 */ /* 0x000fe20001800000 */
[----:B------:R-:W-:Y:S08]  /*3ef0*/  BRA.U UP0, `(.L_x_90) ;  /* 0xffffffd100307547 */ /* 0x000ff0000b83ffff */
.L_x_14:
[----:B------:R-:W0:Y:S01]  /*3f00*/  LDC.64 R2, c[0x0][0x3b8] ;  /* 0x0000ee00ff027b82 */ /* 0x000e220000000a00 */
[----:B------:R-:W1:Y:S07]  /*3f10*/  LDCU UR4, c[0x0][0x394] ;  /* 0x00007280ff0477ac */ /* 0x000e6e0008000800 */
[----:B------:R-:W2:Y:S08]  /*3f20*/  LDC.64 R4, c[0x0][0x3c0] ;  /* 0x0000f000ff047b82 */ /* 0x000eb00000000a00 */
[----:B------:R-:W3:Y:S01]  /*3f30*/  LDC.64 R6, c[0x0][0x3c8] ;  /* 0x0000f200ff067b82 */ /* 0x000ee20000000a00 */
[----:B-1----:R-:W-:Y:S01]  /*3f40*/  IMAD R17, R19, UR4, R18 ;  /* 0x0000000413117c24 */ /* 0x002fe2000f8e0212 */
[----:B------:R-:W-:-:S06]  /*3f50*/  IADD3 R18, PT, PT, R18, 0x1, RZ ;  /* 0x0000000112127810 */ /* 0x000fcc0007ffe0ff */
[----:B------:R-:W1:Y:S01]  /*3f60*/  LDC.64 R8, c[0x0][0x3d0] ;  /* 0x0000f400ff087b82 */ /* 0x000e620000000a00 */
[----:B0-----:R-:W-:Y:S01]  /*3f70*/  IMAD.WIDE R2, R17, 0x4, R2 ;  /* 0x0000000411027825 */ /* 0x001fe200078e0202 */
[----:B------:R-:W-:-:S04]  /*3f80*/  ISETP.NE.AND P0, PT, R18, UR4, PT ;  /* 0x0000000412007c0c */ /* 0x000fc8000bf05270 */
[----:B------:R0:W-:Y:S02]  /*3f90*/  STG.E desc[UR6][R2.64], R16 ;  /* 0x0000001002007986 */ /* 0x0001e4000c101906 */
[----:B------:R-:W4:Y:S01]  /*3fa0*/  LDC.64 R10, c[0x0][0x3d8] ;  /* 0x0000f600ff0a7b82 */ /* 0x000f220000000a00 */
[----:B--2---:R-:W-:-:S05]  /*3fb0*/  IMAD.WIDE R4, R17, 0x4, R4 ;  /* 0x0000000411047825 */ /* 0x004fca00078e0204 */
[----:B------:R0:W-:Y:S01]  /*3fc0*/  STG.E desc[UR6][R4.64], R27 ;  /* 0x0000001b04007986 */ /* 0x0001e2000c101906 */
[----:B---3--:R-:W-:-:S05]  /*3fd0*/  IMAD.WIDE R6, R17, 0x4, R6 ;  /* 0x0000000411067825 */ /* 0x008fca00078e0206 */
[----:B------:R0:W-:Y:S01]  /*3fe0*/  STG.E desc[UR6][R6.64], R15 ;  /* 0x0000000f06007986 */ /* 0x0001e2000c101906 */
[----:B-1----:R-:W-:-:S05]  /*3ff0*/  IMAD.WIDE R8, R17, 0x4, R8 ;  /* 0x0000000411087825 */ /* 0x002fca00078e0208 */
[----:B------:R0:W-:Y:S01]  /*4000*/  STG.E desc[UR6][R8.64], R14 ;  /* 0x0000000e08007986 */ /* 0x0001e2000c101906 */
[----:B----4-:R-:W-:-:S05]  /*4010*/  IMAD.WIDE R10, R17, 0x4, R10 ;  /* 0x00000004110a7825 */ /* 0x010fca00078e020a */
[----:B------:R0:W-:Y:S01]  /*4020*/  STG.E desc[UR6][R10.64], R13 ;  /* 0x0000000d0a007986 */ /* 0x0001e2000c101906 */
[----:B------:R-:W-:Y:S05]  /*4030*/  @P0 BRA `(.L_x_91) ;  /* 0xffffffc000340947 */ /* 0x000fea000383ffff */
[----:B------:R-:W-:Y:S05]  /*4040*/  EXIT ;  /* 0x000000000000794d */ /* 0x000fea0003800000 */
        .weak           $__internal_0_$__cuda_sm20_div_rn_f64_full
        .type           $__internal_0_$__cuda_sm20_div_rn_f64_full,@function
        .size           $__internal_0_$__cuda_sm20_div_rn_f64_full,($__internal_1_$__cuda_sm20_sqrt_rn_f32_slowpath - $__internal_0_$__cuda_sm20_div_rn_f64_full)
$__internal_0_$__cuda_sm20_div_rn_f64_full:
[C---:B------:R-:W-:Y:S01]  /*4050*/  FSETP.GEU.AND P0, PT, |R3|.reuse, 1.469367938527859385e-39, PT ;  /* 0x001000000300780b */ /* 0x040fe20003f0e200 */
[----:B------:R-:W-:Y:S01]  /*4060*/  IMAD.U32 R2, RZ, RZ, UR4 ;  /* 0x00000004ff027e24 */ /* 0x000fe2000f8e00ff */
[----:B------:R-:W-:Y:S01]  /*4070*/  LOP3.LUT R5, R3, 0x800fffff, RZ, 0xc0, !PT ;  /* 0x800fffff03057812 */ /* 0x000fe200078ec0ff */
[----:B------:R-:W-:Y:S01]  /*4080*/  IMAD.U32 R4, RZ, RZ, UR4 ;  /* 0x00000004ff047e24 */ /* 0x000fe2000f8e00ff */
[----:B------:R-:W-:Y:S01]  /*4090*/  FSETP.GEU.AND P2, PT, |R9|, 1.469367938527859385e-39, PT ;  /* 0x001000000900780b */ /* 0x000fe20003f4e200 */
[----:B------:R-:W-:Y:S01]  /*40a0*/  IMAD.MOV.U32 R10, RZ, RZ, 0x1 ;  /* 0x00000001ff0a7424 */ /* 0x000fe200078e00ff */
[----:B------:R-:W-:Y:S01]  /*40b0*/  LOP3.LUT R5, R5, 0x3ff00000, RZ, 0xfc, !PT ;  /* 0x3ff0000005057812 */ /* 0x000fe200078efcff */
[----:B------:R-:W-:Y:S01]  /*40c0*/  BSSY.RECONVERGENT B1, `(.L_x_92) ;  /* 0x0000052000017945 */ /* 0x000fe20003800200 */
[----:B------:R-:W-:Y:S02]  /*40d0*/  LOP3.LUT R31, R9, 0x7ff00000, RZ, 0xc0, !PT ;  /* 0x7ff00000091f7812 */ /* 0x000fe400078ec0ff */
[----:B------:R-:W-:-:S02]  /*40e0*/  LOP3.LUT R30, R3, 0x7ff00000, RZ, 0xc0, !PT ;  /* 0x7ff00000031e7812 */ /* 0x000fc400078ec0ff */
[----:B------:R-:W-:Y:S01]  /*40f0*/  MOV R29, 0x1ca00000 ;  /* 0x1ca00000001d7802 */ /* 0x000fe20000000f00 */
[----:B------:R-:W-:Y:S01]  /*4100*/  @!P0 DMUL R4, R2, 8.98846567431157953865e+307 ;  /* 0x7fe0000002048828 */ /* 0x000fe20000000000 */
[-C--:B------:R-:W-:Y:S01]  /*4110*/  ISETP.GE.U32.AND P1, PT, R31, R30.reuse, PT ;  /* 0x0000001e1f00720c */ /* 0x080fe20003f26070 */
[----:B------:R-:W-:Y:S02]  /*4120*/  IMAD.MOV.U32 R28, RZ, RZ, R31 ;  /* 0x000000ffff1c7224 */ /* 0x000fe400078e001f */
[----:B------:R-:W-:Y:S02]  /*4130*/  @!P2 LOP3.LUT R15, R3, 0x7ff00000, RZ, 0xc0, !PT ;  /* 0x7ff00000030fa812 */ /* 0x000fe400078ec0ff */
[----:B------:R-:W0:Y:S02]  /*4140*/  MUFU.RCP64H R11, R5 ;  /* 0x00000005000b7308 */ /* 0x000e240000001800 */
[----:B------:R-:W-:Y:S02]  /*4150*/  @!P2 ISETP.GE.U32.AND P3, PT, R31, R15, PT ;  /* 0x0000000f1f00a20c */ /* 0x000fe40003f66070 */
[----:B------:R-:W-:-:S02]  /*4160*/  MOV R15, R30 ;  /* 0x0000001e000f7202 */ /* 0x000fc40000000f00 */
[----:B------:R-:W-:-:S05]  /*4170*/  @!P0 LOP3.LUT R15, R5, 0x7ff00000, RZ, 0xc0, !PT ;  /* 0x7ff00000050f8812 */ /* 0x000fca00078ec0ff */
[----:B------:R-:W-:Y:S01]  /*4180*/  VIADD R32, R15, 0xffffffff ;  /* 0xffffffff0f207836 */ /* 0x000fe20000000000 */
[----:B0-----:R-:W-:-:S08]  /*4190*/  DFMA R12, R10, -R4, 1 ;  /* 0x3ff000000a0c742b */ /* 0x001fd00000000804 */
[----:B------:R-:W-:-:S08]  /*41a0*/  DFMA R12, R12, R12, R12 ;  /* 0x0000000c0c0c722b */ /* 0x000fd0000000000c */
[----:B------:R-:W-:Y:S01]  /*41b0*/  DFMA R22, R10, R12, R10 ;  /* 0x0000000c0a16722b */ /* 0x000fe2000000000a */
[C---:B------:R-:W-:Y:S01]  /*41c0*/  @!P2 SEL R13, R29.reuse, 0x63400000, !P3 ;  /* 0x634000001d0da807 */ /* 0x040fe20005800000 */
[----:B------:R-:W-:Y:S01]  /*41d0*/  IMAD.MOV.U32 R10, RZ, RZ, R8 ;  /* 0x000000ffff0a7224 */ /* 0x000fe200078e0008 */
[----:B------:R-:W-:Y:S01]  /*41e0*/  SEL R11, R29, 0x63400000, !P1 ;  /* 0x634000001d0b7807 */ /* 0x000fe20004800000 */
[----:B------:R-:W-:Y:S01]  /*41f0*/  @!P2 IMAD.MOV.U32 R12, RZ, RZ, RZ ;  /* 0x000000ffff0ca224 */ /* 0x000fe200078e00ff */
[--C-:B------:R-:W-:Y:S02]  /*4200*/  @!P2 LOP3.LUT R13, R13, 0x80000000, R9.reuse, 0xf8, !PT ;  /* 0x800000000d0da812 */ /* 0x100fe400078ef809 */
[----:B------:R-:W-:Y:S01]  /*4210*/  LOP3.LUT R11, R11, 0x800fffff, R9, 0xf8, !PT ;  /* 0x800fffff0b0b7812 */ /* 0x000fe200078ef809 */
[----:B------:R-:W-:Y:S01]  /*4220*/  DFMA R24, R22, -R4, 1 ;  /* 0x3ff000001618742b */ /* 0x000fe20000000804 */
[----:B------:R-:W-:-:S06]  /*4230*/  @!P2 LOP3.LUT R13, R13, 0x100000, RZ, 0xfc, !PT ;  /* 0x001000000d0da812 */ /* 0x000fcc00078efcff */
[----:B------:R-:W-:Y:S02]  /*4240*/  @!P2 DFMA R10, R10, 2, -R12 ;  /* 0x400000000a0aa82b */ /* 0x000fe4000000080c */
[----:B------:R-:W-:-:S08]  /*4250*/  DFMA R24, R22, R24, R22 ;  /* 0x000000181618722b */ /* 0x000fd00000000016 */
[----:B------:R-:W-:Y:S01]  /*4260*/  @!P2 LOP3.LUT R28, R11, 0x7ff00000, RZ, 0xc0, !PT ;  /* 0x7ff000000b1ca812 */ /* 0x000fe200078ec0ff */
[----:B------:R-:W-:-:S04]  /*4270*/  DMUL R12, R24, R10 ;  /* 0x0000000a180c7228 */ /* 0x000fc80000000000 */
[----:B------:R-:W-:-:S04]  /*4280*/  VIADD R30, R28, 0xffffffff ;  /* 0xffffffff1c1e7836 */ /* 0x000fc80000000000 */
[----:B------:R-:W-:Y:S01]  /*4290*/  DFMA R22, R12, -R4, R10 ;  /* 0x800000040c16722b */ /* 0x000fe2000000000a */
[----:B------:R-:W-:-:S04]  /*42a0*/  ISETP.GT.U32.AND P0, PT, R30, 0x7feffffe, PT ;  /* 0x7feffffe1e00780c */ /* 0x000fc80003f04070 */
[----:B------:R-:W-:-:S03]  /*42b0*/  ISETP.GT.U32.OR P0, PT, R32, 0x7feffffe, P0 ;  /* 0x7feffffe2000780c */ /* 0x000fc60000704470 */
[----:B------:R-:W-:-:S10]  /*42c0*/  DFMA R22, R24, R22, R12 ;  /* 0x000000161816722b */ /* 0x000fd4000000000c */
[----:B------:R-:W-:Y:S05]  /*42d0*/  @P0 BRA `(.L_x_93) ;  /* 0x00000000006c0947 */ /* 0x000fea0003800000 */
[----:B------:R-:W-:-:S04]  /*42e0*/  LOP3.LUT R12, R3, 0x7ff00000, RZ, 0xc0, !PT ;  /* 0x7ff00000030c7812 */ /* 0x000fc800078ec0ff */
[CC--:B------:R-:W-:Y:S02]  /*42f0*/  VIADDMNMX R8, R31.reuse, -R12.reuse, 0xb9600000, !PT ;  /* 0xb96000001f087446 */ /* 0x0c0fe4000780090c */
[----:B------:R-:W-:Y:S02]  /*4300*/  ISETP.GE.U32.AND P0, PT, R31, R12, PT ;  /* 0x0000000c1f00720c */ /* 0x000fe40003f06070 */
[----:B------:R-:W-:Y:S02]  /*4310*/  VIMNMX R8, PT, PT, R8, 0x46a00000, PT ;  /* 0x46a0000008087848 */ /* 0x000fe40003fe0100 */
[----:B------:R-:W-:-:S05]  /*4320*/  SEL R15, R29, 0x63400000, !P0 ;  /* 0x634000001d0f7807 */ /* 0x000fca0004000000 */
[----:B------:R-:W-:Y:S02]  /*4330*/  IMAD.IADD R15, R8, 0x1, -R15 ;  /* 0x00000001080f7824 */ /* 0x000fe400078e0a0f */
[----:B------:R-:W-:-:S03]  /*4340*/  IMAD.MOV.U32 R8, RZ, RZ, RZ ;  /* 0x000000ffff087224 */ /* 0x000fc600078e00ff */
[----:B------:R-:W-:-:S06]  /*4350*/  IADD3 R9, PT, PT, R15, 0x7fe00000, RZ ;  /* 0x7fe000000f097810 */ /* 0x000fcc0007ffe0ff */
[----:B------:R-:W-:-:S10]  /*4360*/  DMUL R12, R22, R8 ;  /* 0x00000008160c7228 */ /* 0x000fd40000000000 */
[----:B------:R-:W-:-:S13]  /*4370*/  FSETP.GTU.AND P0, PT, |R13|, 1.469367938527859385e-39, PT ;  /* 0x001000000d00780b */ /* 0x000fda0003f0c200 */
[----:B------:R-:W-:Y:S05]  /*4380*/  @P0 BRA `(.L_x_94) ;  /* 0x0000000000940947 */ /* 0x000fea0003800000 */
[----:B------:R-:W-:Y:S01]  /*4390*/  DFMA R4, R22, -R4, R10 ;  /* 0x800000041604722b */ /* 0x000fe2000000000a */
[----:B------:R-:W-:-:S09]  /*43a0*/  IMAD.MOV.U32 R8, RZ, RZ, RZ ;  /* 0x000000ffff087224 */ /* 0x000fd200078e00ff */
[C---:B------:R-:W-:Y:S02]  /*43b0*/  FSETP.NEU.AND P0, PT, R5.reuse, RZ, PT ;  /* 0x000000ff0500720b */ /* 0x040fe40003f0d000 */
[----:B------:R-:W-:-:S04]  /*43c0*/  LOP3.LUT R11, R5, 0x80000000, R3, 0x48, !PT ;  /* 0x80000000050b7812 */ /* 0x000fc800078e4803 */
[----:B------:R-:W-:-:S07]  /*43d0*/  LOP3.LUT R9, R11, R9, RZ, 0xfc, !PT ;  /* 0x000000090b097212 */ /* 0x000fce00078efcff */
[----:B------:R-:W-:Y:S05]  /*43e0*/  @!P0 BRA `(.L_x_94) ;  /* 0x00000000007c8947 */ /* 0x000fea0003800000 */
[----:B------:R-:W-:Y:S01]  /*43f0*/  IMAD.MOV R3, RZ, RZ, -R15 ;  /* 0x000000ffff037224 */ /* 0x000fe200078e0a0f */
[----:B------:R-:W-:Y:S01]  /*4400*/  MOV R2, RZ ;  /* 0x000000ff00027202 */ /* 0x000fe20000000f00 */
[----:B------:R-:W-:-:S05]  /*4410*/  DMUL.RP R8, R22, R8 ;  /* 0x0000000816087228 */ /* 0x000fca0000008000 */
[----:B------:R-:W-:-:S05]  /*4420*/  DFMA R2, R12, -R2, R22 ;  /* 0x800000020c02722b */ /* 0x000fca0000000016 */
[----:B------:R-:W-:Y:S02]  /*4430*/  LOP3.LUT R11, R9, R11, RZ, 0x3c, !PT ;  /* 0x0000000b090b7212 */ /* 0x000fe400078e3cff */
[----:B------:R-:W-:-:S04]  /*4440*/  IADD3 R2, PT, PT, -R15, -0x43300000, RZ ;  /* 0xbcd000000f027810 */ /* 0x000fc80007ffe1ff */
[----:B------:R-:W-:-:S04]  /*4450*/  FSETP.NEU.AND P0, PT, |R3|, R2, PT ;  /* 0x000000020300720b */ /* 0x000fc80003f0d200 */
[----:B------:R-:W-:Y:S02]  /*4460*/  FSEL R12, R8, R12, !P0 ;  /* 0x0000000c080c7208 */ /* 0x000fe40004000000 */
[----:B------:R-:W-:Y:S01]  /*4470*/  FSEL R13, R11, R13, !P0 ;  /* 0x0000000d0b0d7208 */ /* 0x000fe20004000000 */
[----:B------:R-:W-:Y:S06]  /*4480*/  BRA `(.L_x_94) ;  /* 0x0000000000547947 */ /* 0x000fec0003800000 */
.L_x_93:
[----:B------:R-:W-:-:S14]  /*4490*/  DSETP.NAN.AND P0, PT, R8, R8, PT ;  /* 0x000000080800722a */ /* 0x000fdc0003f08000 */
[----:B------:R-:W-:Y:S05]  /*44a0*/  @P0 BRA `(.L_x_95) ;  /* 0x0000000000440947 */ /* 0x000fea0003800000 */
[----:B------:R-:W-:-:S14]  /*44b0*/  DSETP.NAN.AND P0, PT, R2, R2, PT ;  /* 0x000000020200722a */ /* 0x000fdc0003f08000 */
[----:B------:R-:W-:Y:S05]  /*44c0*/  @P0 BRA `(.L_x_96) ;  /* 0x0000000000300947 */ /* 0x000fea0003800000 */
[----:B------:R-:W-:Y:S01]  /*44d0*/  ISETP.NE.AND P0, PT, R28, R15, PT ;  /* 0x0000000f1c00720c */ /* 0x000fe20003f05270 */
[----:B------:R-:W-:Y:S02]  /*44e0*/  IMAD.MOV.U32 R12, RZ, RZ, 0x0 ;  /* 0x00000000ff0c7424 */ /* 0x000fe400078e00ff */
[----:B------:R-:W-:-:S10]  /*44f0*/  IMAD.MOV.U32 R13, RZ, RZ, -0x80000 ;  /* 0xfff80000ff0d7424 */ /* 0x000fd400078e00ff */
[----:B------:R-:W-:Y:S05]  /*4500*/  @!P0 BRA `(.L_x_94) ;  /* 0x0000000000348947 */ /* 0x000fea0003800000 */
[----:B------:R-:W-:Y:S02]  /*4510*/  ISETP.NE.AND P0, PT, R28, 0x7ff00000, PT ;  /* 0x7ff000001c00780c */ /* 0x000fe40003f05270 */
[----:B------:R-:W-:Y:S02]  /*4520*/  LOP3.LUT R13, R9, 0x80000000, R3, 0x48, !PT ;  /* 0x80000000090d7812 */ /* 0x000fe400078e4803 */
[----:B------:R-:W-:-:S13]  /*4530*/  ISETP.EQ.OR P0, PT, R15, RZ, !P0 ;  /* 0x000000ff0f00720c */ /* 0x000fda0004702670 */
[----:B------:R-:W-:Y:S01]  /*4540*/  @P0 LOP3.LUT R2, R13, 0x7ff00000, RZ, 0xfc, !PT ;  /* 0x7ff000000d020812 */ /* 0x000fe200078efcff */
[----:B------:R-:W-:Y:S01]  /*4550*/  @!P0 IMAD.MOV.U32 R12, RZ, RZ, RZ ;  /* 0x000000ffff0c8224 */ /* 0x000fe200078e00ff */
[----:B------:R-:W-:-:S03]  /*4560*/  @P0 MOV R12, RZ ;  /* 0x000000ff000c0202 */ /* 0x000fc60000000f00 */
[----:B------:R-:W-:Y:S01]  /*4570*/  @P0 IMAD.MOV.U32 R13, RZ, RZ, R2 ;  /* 0x000000ffff0d0224 */ /* 0x000fe200078e0002 */
[----:B------:R-:W-:Y:S06]  /*4580*/  BRA `(.L_x_94) ;  /* 0x0000000000147947 */ /* 0x000fec0003800000 */
.L_x_96:
[----:B------:R-:W-:Y:S01]  /*4590*/  LOP3.LUT R13, R3, 0x80000, RZ, 0xfc, !PT ;  /* 0x00080000030d7812 */ /* 0x000fe200078efcff */
[----:B------:R-:W-:Y:S01]  /*45a0*/  IMAD.MOV.U32 R12, RZ, RZ, R2 ;  /* 0x000000ffff0c7224 */ /* 0x000fe200078e0002 */
[----:B------:R-:W-:Y:S06]  /*45b0*/  BRA `(.L_x_94) ;  /* 0x0000000000087947 */ /* 0x000fec0003800000 */
.L_x_95:
[----:B------:R-:W-:Y:S01]  /*45c0*/  LOP3.LUT R13, R9, 0x80000, RZ, 0xfc, !PT ;  /* 0x00080000090d7812 */ /* 0x000fe200078efcff */
[----:B------:R-:W-:-:S07]  /*45d0*/  IMAD.MOV.U32 R12, RZ, RZ, R8 ;  /* 0x000000ffff0c7224 */ /* 0x000fce00078e0008 */
.L_x_94:
[----:B------:R-:W-:Y:S05]  /*45e0*/  BSYNC.RECONVERGENT B1 ;  /* 0x0000000000017941 */ /* 0x000fea0003800200 */
.L_x_92:
[----:B------:R-:W-:Y:S01]  /*45f0*/  MOV R2, R0 ;  /* 0x0000000000027202 */ /* 0x000fe20000000f00 */
[----:B------:R-:W-:-:S04]  /*4600*/  IMAD.MOV.U32 R3, RZ, RZ, 0x0 ;  /* 0x00000000ff037424 */ /* 0x000fc800078e00ff */
[----:B------:R-:W-:Y:S05]  /*4610*/  RET.REL.NODEC R2 `(_Z10bnd_kernelPfS_fiiP6float2S0_iS_S_S_S_S_) ;  /* 0xffffffb802787950 */ /* 0x000fea0003c3ffff */
        .weak           $__internal_1_$__cuda_sm20_sqrt_rn_f32_slowpath
        .type           $__internal_1_$__cuda_sm20_sqrt_rn_f32_slowpath,@function
        .size           $__internal_1_$__cuda_sm20_sqrt_rn_f32_slowpath,($__internal_2_$__cuda_sm3x_div_rn_noftz_f32_slowpath - $__internal_1_$__cuda_sm20_sqrt_rn_f32_slowpath)
$__internal_1_$__cuda_sm20_sqrt_rn_f32_slowpath:
[----:B------:R-:W-:-:S13]  /*4620*/  LOP3.LUT P3, RZ, R3, 0x7fffffff, RZ, 0xc0, !PT ;  /* 0x7fffffff03ff7812 */ /* 0x000fda000786c0ff */
[----:B------:R-:W-:Y:S01]  /*4630*/  @!P3 IMAD.MOV.U32 R4, RZ, RZ, R3 ;  /* 0x000000ffff04b224 */ /* 0x000fe200078e0003 */
[----:B------:R-:W-:Y:S06]  /*4640*/  @!P3 BRA `(.L_x_97) ;  /* 0x000000000040b947 */ /* 0x000fec0003800000 */
[----:B------:R-:W-:-:S13]  /*4650*/  FSETP.GEU.FTZ.AND P3, PT, R3, RZ, PT ;  /* 0x000000ff0300720b */ /* 0x000fda0003f7e000 */
[----:B------:R-:W-:Y:S01]  /*4660*/  @!P3 IMAD.MOV.U32 R4, RZ, RZ, 0x7fffffff ;  /* 0x7fffffffff04b424 */ /* 0x000fe200078e00ff */
[----:B------:R-:W-:Y:S06]  /*4670*/  @!P3 BRA `(.L_x_97) ;  /* 0x000000000034b947 */ /* 0x000fec0003800000 */
[----:B------:R-:W-:-:S13]  /*4680*/  FSETP.GTU.FTZ.AND P3, PT, |R3|, +INF , PT ;  /* 0x7f8000000300780b */ /* 0x000fda0003f7c200 */
[----:B------:R-:W-:Y:S01]  /*4690*/  @P3 FADD.FTZ R4, R3, 1 ;  /* 0x3f80000003043421 */ /* 0x000fe20000010000 */
[----:B------:R-:W-:Y:S06]  /*46a0*/  @P3 BRA `(.L_x_97) ;  /* 0x0000000000283947 */ /* 0x000fec0003800000 */
[----:B------:R-:W-:-:S13]  /*46b0*/  FSETP.NEU.FTZ.AND P3, PT, |R3|, +INF , PT ;  /* 0x7f8000000300780b */ /* 0x000fda0003f7d200 */
[----:B------:R-:W-:-:S04]  /*46c0*/  @P3 FFMA R40, R3, 1.84467440737095516160e+19, RZ ;  /* 0x5f80000003283823 */ /* 0x000fc800000000ff */
[----:B------:R-:W0:Y:S02]  /*46d0*/  @P3 MUFU.RSQ R41, R40 ;  /* 0x0000002800293308 */ /* 0x000e240000001400 */
[----:B0-----:R-:W-:Y:S01]  /*46e0*/  @P3 FMUL.FTZ R43, R40, R41 ;  /* 0x00000029282b3220 */ /* 0x001fe20000410000 */
[----:B------:R-:W-:-:S03]  /*46f0*/  @P3 FMUL.FTZ R41, R41, 0.5 ;  /* 0x3f00000029293820 */ /* 0x000fc60000410000 */
[----:B------:R-:W-:-:S04]  /*4700*/  @P3 FADD.FTZ R4, -R43, -RZ ;  /* 0x800000ff2b043221 */ /* 0x000fc80000010100 */
[----:B------:R-:W-:Y:S01]  /*4710*/  @P3 FFMA R44, R43, R4, R40 ;  /* 0x000000042b2c3223 */ /* 0x000fe20000000028 */
[----:B------:R-:W-:-:S03]  /*4720*/  @!P3 MOV R4, R3 ;  /* 0x000000030004b202 */ /* 0x000fc60000000f00 */
[----:B------:R-:W-:-:S04]  /*4730*/  @P3 FFMA R41, R44, R41, R43 ;  /* 0x000000292c293223 */ /* 0x000fc8000000002b */
[----:B------:R-:W-:-:S07]  /*4740*/  @P3 FMUL.FTZ R4, R41, 2.3283064365386962891e-10 ;  /* 0x2f80000029043820 */ /* 0x000fce0000410000 */
.L_x_97:
[----:B------:R-:W-:Y:S02]  /*4750*/  IMAD.MOV.U32 R40, RZ, RZ, R45 ;  /* 0x000000ffff287224 */ /* 0x000fe400078e002d */
[----:B------:R-:W-:-:S04]  /*4760*/  IMAD.MOV.U32 R41, RZ, RZ, 0x0 ;  /* 0x00000000ff297424 */ /* 0x000fc800078e00ff */
[----:B------:R-:W-:Y:S05]  /*4770*/  RET.REL.NODEC R40 `(_Z10bnd_kernelPfS_fiiP6float2S0_iS_S_S_S_S_) ;  /* 0xffffffb828207950 */ /* 0x000fea0003c3ffff */
        .weak           $__internal_2_$__cuda_sm3x_div_rn_noftz_f32_slowpath
        .type           $__internal_2_$__cuda_sm3x_div_rn_noftz_f32_slowpath,@function
        .size           $__internal_2_$__cuda_sm3x_div_rn_noftz_f32_slowpath,($_Z10bnd_kernelPfS_fiiP6float2S0_iS_S_S_S_S_$__internal_accurate_pow - $__internal_2_$__cuda_sm3x_div_rn_noftz_f32_slowpath)
$__internal_2_$__cuda_sm3x_div_rn_noftz_f32_slowpath:
[----:B------:R-:W-:Y:S01]  /*4780*/  SHF.R.U32.HI R4, RZ, 0x17, R45 ;  /* 0x00000017ff047819 */ /* 0x000fe2000001162d */
[----:B------:R-:W-:Y:S01]  /*4790*/  BSSY.RECONVERGENT B0, `(.L_x_98) ;  /* 0x0000064000007945 */ /* 0x000fe20003800200 */
[----:B------:R-:W-:Y:S01]  /*47a0*/  SHF.R.U32.HI R44, RZ, 0x17, R3 ;  /* 0x00000017ff2c7819 */ /* 0x000fe20000011603 */
[----:B------:R-:W-:Y:S01]  /*47b0*/  IMAD.MOV.U32 R48, RZ, RZ, R45 ;  /* 0x000000ffff307224 */ /* 0x000fe200078e002d */
[----:B------:R-:W-:Y:S02]  /*47c0*/  LOP3.LUT R4, R4, 0xff, RZ, 0xc0, !PT ;  /* 0x000000ff04047812 */ /* 0x000fe400078ec0ff */
[----:B------:R-:W-:-:S03]  /*47d0*/  LOP3.LUT R44, R44, 0xff, RZ, 0xc0, !PT ;  /* 0x000000ff2c2c7812 */ /* 0x000fc600078ec0ff */
[----:B------:R-:W-:Y:S01]  /*47e0*/  VIADD R46, R4, 0xffffffff ;  /* 0xffffffff042e7836 */ /* 0x000fe20000000000 */
[----:B------:R-:W-:-:S04]  /*47f0*/  IADD3 R47, PT, PT, R44, -0x1, RZ ;  /* 0xffffffff2c2f7810 */ /* 0x000fc80007ffe0ff */
[----:B------:R-:W-:-:S04]  /*4800*/  ISETP.GT.U32.AND P3, PT, R46, 0xfd, PT ;  /* 0x000000fd2e00780c */ /* 0x000fc80003f64070 */
[----:B------:R-:W-:-:S13]  /*4810*/  ISETP.GT.U32.OR P3, PT, R47, 0xfd, P3 ;  /* 0x000000fd2f00780c */ /* 0x000fda0001f64470 */
[----:B------:R-:W-:Y:S01]  /*4820*/  @!P3 IMAD.MOV.U32 R41, RZ, RZ, RZ ;  /* 0x000000ffff29b224 */ /* 0x000fe200078e00ff */
[----:B------:R-:W-:Y:S06]  /*4830*/  @!P3 BRA `(.L_x_99) ;  /* 0x000000000060b947 */ /* 0x000fec0003800000 */
[----:B------:R-:W-:Y:S02]  /*4840*/  FSETP.GTU.FTZ.AND P3, PT, |R3|, +INF , PT ;  /* 0x7f8000000300780b */ /* 0x000fe40003f7c200 */
[----:B------:R-:W-:-:S04]  /*4850*/  FSETP.GTU.FTZ.AND P4, PT, |R45|, +INF , PT ;  /* 0x7f8000002d00780b */ /* 0x000fc80003f9c200 */
[----:B------:R-:W-:-:S13]  /*4860*/  PLOP3.LUT P3, PT, P3, P4, PT, 0xf8, 0x8f ;  /* 0x00000000008f781c */ /* 0x000fda0001f69f70 */
[----:B------:R-:W-:Y:S05]  /*4870*/  @P3 BRA `(.L_x_100) ;  /* 0x0000000400503947 */ /* 0x000fea0003800000 */
[----:B------:R-:W-:-:S13]  /*4880*/  LOP3.LUT P3, RZ, R48, 0x7fffffff, R3, 0xc8, !PT ;  /* 0x7fffffff30ff7812 */ /* 0x000fda000786c803 */
[----:B------:R-:W-:Y:S05]  /*4890*/  @!P3 BRA `(.L_x_101) ;  /* 0x000000040040b947 */ /* 0x000fea0003800000 */
[----:B------:R-:W-:Y:S02]  /*48a0*/  FSETP.NEU.FTZ.AND P4, PT, |R3|, +INF , PT ;  /* 0x7f8000000300780b */ /* 0x000fe40003f9d200 */
[----:B------:R-:W-:Y:S02]  /*48b0*/  FSETP.NEU.FTZ.AND P3, PT, |R45|, +INF , PT ;  /* 0x7f8000002d00780b */ /* 0x000fe40003f7d200 */
[----:B------:R-:W-:-:S04]  /*48c0*/  FSETP.NEU.FTZ.AND P5, PT, |R3|, +INF , PT ;  /* 0x7f8000000300780b */ /* 0x000fc80003fbd200 */
[----:B------:R-:W-:-:S07]  /*48d0*/  P2R R41, PR, RZ, 0x20 ;  /* 0x00000020ff297803 */ /* 0x000fce0000000000 */
[----:B------:R-:W-:Y:S05]  /*48e0*/  @!P3 BRA !P4, `(.L_x_101) ;  /* 0x00000004002cb947 */ /* 0x000fea0006000000 */
[----:B------:R-:W-:-:S04]  /*48f0*/  LOP3.LUT P4, RZ, R3, 0x7fffffff, RZ, 0xc0, !PT ;  /* 0x7fffffff03ff7812 */ /* 0x000fc8000788c0ff */
[----:B------:R-:W-:-:S13]  /*4900*/  PLOP3.LUT P4, PT, P3, P4, PT, 0x2f, 0xf2 ;  /* 0x0000000000f2781c */ /* 0x000fda0001f88577 */
[----:B------:R-:W-:Y:S05]  /*4910*/  @P4 BRA `(.L_x_102) ;  /* 0x0000000400184947 */ /* 0x000fea0003800000 */
[----:B------:R-:W-:-:S04]  /*4920*/  LOP3.LUT P3, RZ, R48, 0x7fffffff, RZ, 0xc0, !PT ;  /* 0x7fffffff30ff7812 */ /* 0x000fc8000786c0ff */
[----:B------:R-:W-:-:S13]  /*4930*/  PLOP3.LUT P3, PT, P5, P3, PT, 0x2f, 0xf2 ;  /* 0x0000000000f2781c */ /* 0x000fda0002f66577 */
[----:B------:R-:W-:Y:S05]  /*4940*/  @P3 BRA `(.L_x_103) ;  /* 0x0000000400003947 */ /* 0x000fea0003800000 */
[----:B------:R-:W-:Y:S02]  /*4950*/  ISETP.GE.AND P3, PT, R47, RZ, PT ;  /* 0x000000ff2f00720c */ /* 0x000fe40003f66270 */
[----:B------:R-:W-:-:S11]  /*4960*/  ISETP.GE.AND P4, PT, R46, RZ, PT ;  /* 0x000000ff2e00720c */ /* 0x000fd60003f86270 */
[----:B------:R-:W-:Y:S01]  /*4970*/  @P3 IMAD.MOV.U32 R41, RZ, RZ, RZ ;  /* 0x000000ffff293224 */ /* 0x000fe200078e00ff */
[----:B------:R-:W-:Y:S01]  /*4980*/  @!P3 MOV R41, 0xffffffc0 ;  /* 0xffffffc00029b802 */ /* 0x000fe20000000f00 */
[----:B------:R-:W-:Y:S01]  /*4990*/  @!P3 FFMA R3, R3, 1.84467440737095516160e+19, RZ ;  /* 0x5f8000000303b823 */ /* 0x000fe200000000ff */
[----:B------:R-:W-:-:S03]  /*49a0*/  @!P4 FFMA R48, R45, 1.84467440737095516160e+19, RZ ;  /* 0x5f8000002d30c823 */ /* 0x000fc600000000ff */
[----:B------:R-:W-:-:S07]  /*49b0*/  @!P4 VIADD R41, R41, 0x40 ;  /* 0x000000402929c836 */ /* 0x000fce0000000000 */
.L_x_99:
[----:B------:R-:W-:Y:S01]  /*49c0*/  LEA R47, R4, 0xc0800000, 0x17 ;  /* 0xc0800000042f7811 */ /* 0x000fe200078eb8ff */
[----:B------:R-:W-:Y:S01]  /*49d0*/  VIADD R44, R44, 0xffffff81 ;  /* 0xffffff812c2c7836 */ /* 0x000fe20000000000 */
[----:B------:R-:W-:Y:S03]  /*49e0*/  BSSY.RECONVERGENT B1, `(.L_x_104) ;  /* 0x0000035000017945 */ /* 0x000fe60003800200 */
[----:B------:R-:W-:Y:S02]  /*49f0*/  IMAD.IADD R50, R48, 0x1, -R47 ;  /* 0x0000000130327824 */ /* 0x000fe400078e0a2f */
[C---:B------:R-:W-:Y:S01]  /*4a00*/  IMAD R3, R44.reuse, -0x800000, R3 ;  /* 0xff8000002c037824 */ /* 0x040fe200078e0203 */
[----:B------:R-:W-:Y:S01]  /*4a10*/  IADD3 R44, PT, PT, R44, 0x7f, -R4 ;  /* 0x0000007f2c2c7810 */ /* 0x000fe20007ffe804 */
[----:B------:R-:W0:Y:S01]  /*4a20*/  MUFU.RCP R47, R50 ;  /* 0x00000032002f7308 */ /* 0x000e220000001000 */
[----:B------:R-:W-:-:S02]  /*4a30*/  FADD.FTZ R46, -R50, -RZ ;  /* 0x800000ff322e7221 */ /* 0x000fc40000010100 */
[----:B------:R-:W-:Y:S02]  /*4a40*/  IADD3 R44, PT, PT, R44, R41, RZ ;  /* 0x000000292c2c7210 */ /* 0x000fe40007ffe0ff */
[----:B0-----:R-:W-:-:S04]  /*4a50*/  FFMA R48, R47, R46, 1 ;  /* 0x3f8000002f307423 */ /* 0x001fc8000000002e */
[----:B------:R-:W-:-:S04]  /*4a60*/  FFMA R48, R47, R48, R47 ;  /* 0x000000302f307223 */ /* 0x000fc8000000002f */
[----:B------:R-:W-:-:S04]  /*4a70*/  FFMA R47, R3, R48, RZ ;  /* 0x00000030032f7223 */ /* 0x000fc800000000ff */
[----:B------:R-:W-:-:S04]  /*4a80*/  FFMA R49, R46, R47, R3 ;  /* 0x0000002f2e317223 */ /* 0x000fc80000000003 */
[----:B------:R-:W-:-:S04]  /*4a90*/  FFMA R49, R48, R49, R47 ;  /* 0x0000003130317223 */ /* 0x000fc8000000002f */
[----:B------:R-:W-:-:S04]  /*4aa0*/  FFMA R46, R46, R49, R3 ;  /* 0x000000312e2e7223 */ /* 0x000fc80000000003 */
[----:B------:R-:W-:-:S05]  /*4ab0*/  FFMA R3, R48, R46, R49 ;  /* 0x0000002e30037223 */ /* 0x000fca0000000031 */
[----:B------:R-:W-:-:S04]  /*4ac0*/  SHF.R.U32.HI R4, RZ, 0x17, R3 ;  /* 0x00000017ff047819 */ /* 0x000fc80000011603 */
[----:B------:R-:W-:-:S05]  /*4ad0*/  LOP3.LUT R41, R4, 0xff, RZ, 0xc0, !PT ;  /* 0x000000ff04297812 */ /* 0x000fca00078ec0ff */
[----:B------:R-:W-:-:S04]  /*4ae0*/  IMAD.IADD R4, R41, 0x1, R44 ;  /* 0x0000000129047824 */ /* 0x000fc800078e022c */
[----:B------:R-:W-:-:S05]  /*4af0*/  VIADD R41, R4, 0xffffffff ;  /* 0xffffffff04297836 */ /* 0x000fca0000000000 */
[----:B------:R-:W-:-:S13]  /*4b00*/  ISETP.GE.U32.AND P3, PT, R41, 0xfe, PT ;  /* 0x000000fe2900780c */ /* 0x000fda0003f66070 */
[----:B------:R-:W-:Y:S05]  /*4b10*/  @!P3 BRA `(.L_x_105) ;  /* 0x000000000080b947 */ /* 0x000fea0003800000 */
[----:B------:R-:W-:-:S13]  /*4b20*/  ISETP.GT.AND P3, PT, R4, 0xfe, PT ;  /* 0x000000fe0400780c */ /* 0x000fda0003f64270 */
[----:B------:R-:W-:Y:S05]  /*4b30*/  @P3 BRA `(.L_x_106) ;  /* 0x00000000006c3947 */ /* 0x000fea0003800000 */
[----:B------:R-:W-:-:S13]  /*4b40*/  ISETP.GE.AND P3, PT, R4, 0x1, PT ;  /* 0x000000010400780c */ /* 0x000fda0003f66270 */
[----:B------:R-:W-:Y:S05]  /*4b50*/  @P3 BRA `(.L_x_107) ;  /* 0x0000000000743947 */ /* 0x000fea0003800000 */
[----:B------:R-:W-:Y:S02]  /*4b60*/  ISETP.GE.AND P3, PT, R4, -0x18, PT ;  /* 0xffffffe80400780c */ /* 0x000fe40003f66270 */
[----:B------:R-:W-:-:S11]  /*4b70*/  LOP3.LUT R3, R3, 0x80000000, RZ, 0xc0, !PT ;  /* 0x8000000003037812 */ /* 0x000fd600078ec0ff */
[----:B------:R-:W-:Y:S05]  /*4b80*/  @!P3 BRA `(.L_x_107) ;  /* 0x000000000068b947 */ /* 0x000fea0003800000 */
[-CC-:B------:R-:W-:Y:S01]  /*4b90*/  FFMA.RZ R44, R48, R46.reuse, R49.reuse ;  /* 0x0000002e302c7223 */ /* 0x180fe2000000c031 */
[----:B------:R-:W-:Y:S02]  /*4ba0*/  VIADD R47, R4, 0x20 ;  /* 0x00000020042f7836 */ /* 0x000fe40000000000 */
[CCC-:B------:R-:W-:Y:S01]  /*4bb0*/  FFMA.RP R41, R48.reuse, R46.reuse, R49.reuse ;  /* 0x0000002e30297223 */ /* 0x1c0fe20000008031 */
[----:B------:R-:W-:Y:S01]  /*4bc0*/  FFMA.RM R46, R48, R46, R49 ;  /* 0x0000002e302e7223 */ /* 0x000fe20000004031 */
[----:B------:R-:W-:Y:S02]  /*4bd0*/  ISETP.NE.AND P4, PT, R4, RZ, PT ;  /* 0x000000ff0400720c */ /* 0x000fe40003f85270 */
[----:B------:R-:W-:Y:S02]  /*4be0*/  LOP3.LUT R44, R44, 0x7fffff, RZ, 0xc0, !PT ;  /* 0x007fffff2c2c7812 */ /* 0x000fe400078ec0ff */
[----:B------:R-:W-:Y:S02]  /*4bf0*/  ISETP.NE.AND P3, PT, R4, RZ, PT ;  /* 0x000000ff0400720c */ /* 0x000fe40003f65270 */
[----:B------:R-:W-:-:S02]  /*4c00*/  LOP3.LUT R44, R44, 0x800000, RZ, 0xfc, !PT ;  /* 0x008000002c2c7812 */ /* 0x000fc400078efcff */
[----:B------:R-:W-:Y:S02]  /*4c10*/  IADD3 R4, PT, PT, -R4, RZ, RZ ;  /* 0x000000ff04047210 */ /* 0x000fe40007ffe1ff */
[----:B------:R-:W-:Y:S02]  /*4c20*/  SHF.L.U32 R47, R44, R47, RZ ;  /* 0x0000002f2c2f7219 */ /* 0x000fe400000006ff */
[----:B------:R-:W-:Y:S02]  /*4c30*/  FSETP.NEU.FTZ.AND P5, PT, R41, R46, PT ;  /* 0x0000002e2900720b */ /* 0x000fe40003fbd000 */
[----:B------:R-:W-:Y:S02]  /*4c40*/  SEL R41, R4, RZ, P4 ;  /* 0x000000ff04297207 */ /* 0x000fe40002000000 */
[----:B------:R-:W-:Y:S02]  /*4c50*/  ISETP.NE.AND P3, PT, R47, RZ, P3 ;  /* 0x000000ff2f00720c */ /* 0x000fe40001f65270 */
[----:B------:R-:W-:-:S02]  /*4c60*/  SHF.R.U32.HI R44, RZ, R41, R44 ;  /* 0x00000029ff2c7219 */ /* 0x000fc4000001162c */
[----:B------:R-:W-:Y:S02]  /*4c70*/  PLOP3.LUT P3, PT, P5, P3, PT, 0xf8, 0x8f ;  /* 0x00000000008f781c */ /* 0x000fe40002f67f70 */
[----:B------:R-:W-:Y:S02]  /*4c80*/  SHF.R.U32.HI R4, RZ, 0x1, R44 ;  /* 0x00000001ff047819 */ /* 0x000fe4000001162c */
[----:B------:R-:W-:-:S04]  /*4c90*/  SEL R41, RZ, 0x1, !P3 ;  /* 0x00000001ff297807 */ /* 0x000fc80005800000 */
[----:B------:R-:W-:-:S04]  /*4ca0*/  LOP3.LUT R41, R41, 0x1, R4, 0xf8, !PT ;  /* 0x0000000129297812 */ /* 0x000fc800078ef804 */
[----:B------:R-:W-:-:S05]  /*4cb0*/  LOP3.LUT R41, R41, R44, RZ, 0xc0, !PT ;  /* 0x0000002c29297212 */ /* 0x000fca00078ec0ff */
[----:B------:R-:W-:-:S05]  /*4cc0*/  IMAD.IADD R4, R4, 0x1, R41 ;  /* 0x0000000104047824 */ /* 0x000fca00078e0229 */
[----:B------:R-:W-:Y:S01]  /*4cd0*/  LOP3.LUT R3, R4, R3, RZ, 0xfc, !PT ;  /* 0x0000000304037212 */ /* 0x000fe200078efcff */
[----:B------:R-:W-:Y:S06]  /*4ce0*/  BRA `(.L_x_107) ;  /* 0x0000000000107947 */ /* 0x000fec0003800000 */
.L_x_106:
[----:B------:R-:W-:-:S04]  /*4cf0*/  LOP3.LUT R3, R3, 0x80000000, RZ, 0xc0, !PT ;  /* 0x8000000003037812 */ /* 0x000fc800078ec0ff */
[----:B------:R-:W-:Y:S01]  /*4d00*/  LOP3.LUT R3, R3, 0x7f800000, RZ, 0xfc, !PT ;  /* 0x7f80000003037812 */ /* 0x000fe200078efcff */
[----:B------:R-:W-:Y:S06]  /*4d10*/  BRA `(.L_x_107) ;  /* 0x0000000000047947 */ /* 0x000fec0003800000 */
.L_x_105:
[----:B------:R-:W-:-:S07]  /*4d20*/  IMAD R3, R44, 0x800000, R3 ;  /* 0x008000002c037824 */ /* 0x000fce00078e0203 */
.L_x_107:
[----:B------:R-:W-:Y:S05]  /*4d30*/  BSYNC.RECONVERGENT B1 ;  /* 0x0000000000017941 */ /* 0x000fea0003800200 */
.L_x_104:
[----:B------:R-:W-:Y:S05]  /*4d40*/  BRA `(.L_x_108) ;  /* 0x0000000000207947 */ /* 0x000fea0003800000 */
.L_x_103:
[----:B------:R-:W-:-:S04]  /*4d50*/  LOP3.LUT R3, R48, 0x80000000, R3, 0x48, !PT ;  /* 0x8000000030037812 */ /* 0x000fc800078e4803 */
[----:B------:R-:W-:Y:S01]  /*4d60*/  LOP3.LUT R3, R3, 0x7f800000, RZ, 0xfc, !PT ;  /* 0x7f80000003037812 */ /* 0x000fe200078efcff */
[----:B------:R-:W-:Y:S06]  /*4d70*/  BRA `(.L_x_108) ;  /* 0x0000000000147947 */ /* 0x000fec0003800000 */
.L_x_102:
[----:B------:R-:W-:Y:S01]  /*4d80*/  LOP3.LUT R3, R48, 0x80000000, R3, 0x48, !PT ;  /* 0x8000000030037812 */ /* 0x000fe200078e4803 */
[----:B------:R-:W-:Y:S06]  /*4d90*/  BRA `(.L_x_108) ;  /* 0x00000000000c7947 */ /* 0x000fec0003800000 */
.L_x_101:
[----:B------:R-:W0:Y:S01]  /*4da0*/  MUFU.RSQ R3, -QNAN ;  /* 0xffc0000000037908 */ /* 0x000e220000001400 */
[----:B------:R-:W-:Y:S05]  /*4db0*/  BRA `(.L_x_108) ;  /* 0x0000000000047947 */ /* 0x000fea0003800000 */
.L_x_100:
[----:B------:R-:W-:-:S07]  /*4dc0*/  FADD.FTZ R3, R3, R45 ;  /* 0x0000002d03037221 */ /* 0x000fce0000010000 */
.L_x_108:
[----:B------:R-:W-:Y:S05]  /*4dd0*/  BSYNC.RECONVERGENT B0 ;  /* 0x0000000000007941 */ /* 0x000fea0003800200 */
.L_x_98:
[----:B------:R-:W-:-:S04]  /*4de0*/  IMAD.MOV.U32 R41, RZ, RZ, 0x0 ;  /* 0x00000000ff297424 */ /* 0x000fc800078e00ff */
[----:B0-----:R-:W-:Y:S05]  /*4df0*/  RET.REL.NODEC R40 `(_Z10bnd_kernelPfS_fiiP6float2S0_iS_S_S_S_S_) ;  /* 0xffffffb028807950 */ /* 0x001fea0003c3ffff */
        .type           $_Z10bnd_kernelPfS_fiiP6float2S0_iS_S_S_S_S_$__internal_accurate_pow,@function
        .size           $_Z10bnd_kernelPfS_fiiP6float2S0_iS_S_S_S_S_$__internal_accurate_pow,($_Z10bnd_kernelPfS_fiiP6float2S0_iS_S_S_S_S_$__internal_trig_reduction_slowpathd - $_Z10bnd_kernelPfS_fiiP6float2S0_iS_S_S_S_S_$__internal_accurate_pow)
$_Z10bnd_kernelPfS_fiiP6float2S0_iS_S_S_S_S_$__internal_accurate_pow:
[----:B------:R-:W-:Y:S01]  /*4e00*/  ISETP.GT.U32.AND P0, PT, R57, 0xfffff, PT ;  /* 0x000fffff3900780c */ /* 0x000fe20003f04070 */
[----:B------:R-:W-:Y:S01]  /*4e10*/  IMAD.MOV.U32 R5, RZ, RZ, R57 ;  /* 0x000000ffff057224 */ /* 0x000fe200078e0039 */
[----:B------:R-:W-:Y:S01]  /*4e20*/  MOV R4, R44 ;  /* 0x0000002c00047202 */ /* 0x000fe20000000f00 */
[----:B------:R-:W-:Y:S01]  /*4e30*/  UMOV UR12, 0x7d2cafe2 ;  /* 0x7d2cafe2000c7882 */ /* 0x000fe20000000000 */
[----:B------:R-:W-:Y:S01]  /*4e40*/  UMOV UR13, 0x3eb0f5ff ;  /* 0x3eb0f5ff000d7882 */ /* 0x000fe20000000000 */
[----:B------:R-:W-:Y:S01]  /*4e50*/  IMAD.MOV.U32 R59, RZ, RZ, R3 ;  /* 0x000000ffff3b7224 */ /* 0x000fe200078e0003 */
[----:B------:R-:W-:Y:S01]  /*4e60*/  UMOV UR14, 0x3b39803f ;  /* 0x3b39803f000e7882 */ /* 0x000fe20000000000 */
[----:B------:R-:W-:Y:S02]  /*4e70*/  UMOV UR15, 0x3c7abc9e ;  /* 0x3c7abc9e000f7882 */ /* 0x000fe40000000000 */
[----:B------:R-:W-:-:S04]  /*4e80*/  IMAD.SHL.U32 R3, R59, 0x2, RZ ;  /* 0x000000023b037824 */ /* 0x000fc800078e00ff */
[----:B------:R-:W-:Y:S01]  /*4e90*/  @!P0 DMUL R54, R4, 1.80143985094819840000e+16 ;  /* 0x4350000004368828 */ /* 0x000fe20000000000 */
[--C-:B------:R-:W-:Y:S01]  /*4ea0*/  IMAD.MOV.U32 R4, RZ, RZ, R57.reuse ;  /* 0x000000ffff047224 */ /* 0x100fe200078e0039 */
[----:B------:R-:W-:-:S08]  /*4eb0*/  SHF.R.U32.HI R57, RZ, 0x14, R57 ;  /* 0x00000014ff397819 */ /* 0x000fd00000011639 */
[----:B------:R-:W-:Y:S01]  /*4ec0*/  @!P0 IMAD.MOV.U32 R4, RZ, RZ, R55 ;  /* 0x000000ffff048224 */ /* 0x000fe200078e0037 */
[----:B------:R-:W-:Y:S02]  /*4ed0*/  @!P0 MOV R44, R54 ;  /* 0x00000036002c8202 */ /* 0x000fe40000000f00 */
[----:B------:R-:W-:Y:S02]  /*4ee0*/  @!P0 LEA.HI R57, R55, 0xffffffca, RZ, 0xc ;  /* 0xffffffca37398811 */ /* 0x000fe400078f60ff */
[----:B------:R-:W-:Y:S02]  /*4ef0*/  LOP3.LUT R4, R4, 0x800fffff, RZ, 0xc0, !PT ;  /* 0x800fffff04047812 */ /* 0x000fe400078ec0ff */
[----:B------:R-:W-:Y:S02]  /*4f00*/  ISETP.GT.U32.AND P0, PT, R3, -0x2000001, PT ;  /* 0xfdffffff0300780c */ /* 0x000fe40003f04070 */
[----:B------:R-:W-:Y:S01]  /*4f10*/  LOP3.LUT R45, R4, 0x3ff00000, RZ, 0xfc, !PT ;  /* 0x3ff00000042d7812 */ /* 0x000fe200078efcff */
[----:B------:R-:W-:-:S03]  /*4f20*/  IMAD.MOV.U32 R4, RZ, RZ, RZ ;  /* 0x000000ffff047224 */ /* 0x000fc600078e00ff */
[----:B------:R-:W-:-:S13]  /*4f30*/  ISETP.GE.U32.AND P1, PT, R45, 0x3ff6a09f, PT ;  /* 0x3ff6a09f2d00780c */ /* 0x000fda0003f26070 */
[----:B------:R-:W-:-:S04]  /*4f40*/  @P1 VIADD R5, R45, 0xfff00000 ;  /* 0xfff000002d051836 */ /* 0x000fc80000000000 */
[----:B------:R-:W-:-:S06]  /*4f50*/  @P1 IMAD.MOV.U32 R45, RZ, RZ, R5 ;  /* 0x000000ffff2d1224 */ /* 0x000fcc00078e0005 */
[C---:B------:R-:W-:Y:S02]  /*4f60*/  DADD R46, R44.reuse, 1 ;  /* 0x3ff000002c2e7429 */ /* 0x040fe40000000000 */
[----:B------:R-:W-:-:S04]  /*4f70*/  DADD R44, R44, -1 ;  /* 0xbff000002c2c7429 */ /* 0x000fc80000000000 */
[----:B------:R-:W0:Y:S02]  /*4f80*/  MUFU.RCP64H R5, R47 ;  /* 0x0000002f00057308 */ /* 0x000e240000001800 */
[----:B0-----:R-:W-:-:S08]  /*4f90*/  DFMA R42, -R46, R4, 1 ;  /* 0x3ff000002e2a742b */ /* 0x001fd00000000104 */
[----:B------:R-:W-:-:S08]  /*4fa0*/  DFMA R42, R42, R42, R42 ;  /* 0x0000002a2a2a722b */ /* 0x000fd0000000002a */
[----:B------:R-:W-:Y:S01]  /*4fb0*/  DFMA R42, R4, R42, R4 ;  /* 0x0000002a042a722b */ /* 0x000fe20000000004 */
[----:B------:R-:W-:Y:S01]  /*4fc0*/  MOV R4, 0x41ad3b5a ;  /* 0x41ad3b5a00047802 */ /* 0x000fe20000000f00 */
[----:B------:R-:W-:-:S06]  /*4fd0*/  IMAD.MOV.U32 R5, RZ, RZ, 0x3ed0f5d2 ;  /* 0x3ed0f5d2ff057424 */ /* 0x000fcc00078e00ff */
[----:B------:R-:W-:-:S08]  /*4fe0*/  DMUL R52, R44, R42 ;  /* 0x0000002a2c347228 */ /* 0x000fd00000000000 */
[----:B------:R-:W-:-:S08]  /*4ff0*/  DFMA R52, R44, R42, R52 ;  /* 0x0000002a2c34722b */ /* 0x000fd00000000034 */
[----:B------:R-:W-:Y:S02]  /*5000*/  DMUL R38, R52, R52 ;  /* 0x0000003434267228 */ /* 0x000fe40000000000 */
[----:B------:R-:W-:-:S06]  /*5010*/  DADD R50, R44, -R52 ;  /* 0x000000002c327229 */ /* 0x000fcc0000000834 */
[----:B------:R-:W-:Y:S01]  /*5020*/  DFMA R4, R38, UR12, R4 ;  /* 0x0000000c26047c2b */ /* 0x000fe20008000004 */
[----:B------:R-:W-:Y:S01]  /*5030*/  UMOV UR12, 0x75488a3f ;  /* 0x75488a3f000c7882 */ /* 0x000fe20000000000 */
[----:B------:R-:W-:Y:S01]  /*5040*/  UMOV UR13, 0x3ef3b20a ;  /* 0x3ef3b20a000d7882 */ /* 0x000fe20000000000 */
[----:B------:R-:W-:-:S05]  /*5050*/  DADD R50, R50, R50 ;  /* 0x0000000032327229 */ /* 0x000fca0000000032 */
[----:B------:R-:W-:Y:S01]  /*5060*/  DFMA R4, R38, R4, UR12 ;  /* 0x0000000c26047e2b */ /* 0x000fe20008000004 */
[----:B------:R-:W-:Y:S01]  /*5070*/  UMOV UR12, 0xe4faecd5 ;  /* 0xe4faecd5000c7882 */ /* 0x000fe20000000000 */
[----:B------:R-:W-:Y:S01]  /*5080*/  UMOV UR13, 0x3f1745cd ;  /* 0x3f1745cd000d7882 */ /* 0x000fe20000000000 */
[----:B------:R-:W-:-:S05]  /*5090*/  DFMA R50, R44, -R52, R50 ;  /* 0x800000342c32722b */ /* 0x000fca0000000032 */
[----:B------:R-:W-:Y:S01]  /*50a0*/  DFMA R4, R38, R4, UR12 ;  /* 0x0000000c26047e2b */ /* 0x000fe20008000004 */
[----:B------:R-:W-:Y:S01]  /*50b0*/  UMOV UR12, 0x258a578b ;  /* 0x258a578b000c7882 */ /* 0x000fe20000000000 */
[----:B------:R-:W-:Y:S01]  /*50c0*/  UMOV UR13, 0x3f3c71c7 ;  /* 0x3f3c71c7000d7882 */ /* 0x000fe20000000000 */
[----:B------:R-:W-:Y:S02]  /*50d0*/  DMUL R50, R42, R50 ;  /* 0x000000322a327228 */ /* 0x000fe40000000000 */
[----:B------:R-:W-:-:S03]  /*50e0*/  DMUL R42, R52, R52 ;  /* 0x00000034342a7228 */ /* 0x000fc60000000000 */
[----:B------:R-:W-:Y:S01]  /*50f0*/  DFMA R4, R38, R4, UR12 ;  /* 0x0000000c26047e2b */ /* 0x000fe20008000004 */
[----:B------:R-:W-:Y:S01]  /*5100*/  UMOV UR12, 0x9242b910 ;  /* 0x9242b910000c7882 */ /* 0x000fe20000000000 */
[----:B------:R-:W-:-:S06]  /*5110*/  UMOV UR13, 0x3f624924 ;  /* 0x3f624924000d7882 */ /* 0x000fcc0000000000 */
[----:B------:R-:W-:Y:S01]  /*5120*/  DFMA R4, R38, R4, UR12 ;  /* 0x0000000c26047e2b */ /* 0x000fe20008000004 */
[----:B------:R-:W-:Y:S01]  /*5130*/  UMOV UR12, 0x99999dfb ;  /* 0x99999dfb000c7882 */ /* 0x000fe20000000000 */
[----:B------:R-:W-:-:S06]  /*5140*/  UMOV UR13, 0x3f899999 ;  /* 0x3f899999000d7882 */ /* 0x000fcc0000000000 */
[----:B------:R-:W-:Y:S01]  /*5150*/  DFMA R4, R38, R4, UR12 ;  /* 0x0000000c26047e2b */ /* 0x000fe20008000004 */
[----:B------:R-:W-:Y:S01]  /*5160*/  UMOV UR12, 0x55555555 ;  /* 0x55555555000c7882 */ /* 0x000fe20000000000 */
[----:B------:R-:W-:-:S06]  /*5170*/  UMOV UR13, 0x3fb55555 ;  /* 0x3fb55555000d7882 */ /* 0x000fcc0000000000 */
[----:B------:R-:W-:-:S08]  /*5180*/  DFMA R48, R38, R4, UR12 ;  /* 0x0000000c26307e2b */ /* 0x000fd00008000004 */
[----:B------:R-:W-:Y:S01]  /*5190*/  DADD R46, -R48, UR12 ;  /* 0x0000000c302e7e29 */ /* 0x000fe20008000100 */
[----:B------:R-:W-:Y:S01]  /*51a0*/  UMOV UR12, 0xb9e7b0 ;  /* 0x00b9e7b0000c7882 */ /* 0x000fe20000000000 */
[----:B------:R-:W-:-:S06]  /*51b0*/  UMOV UR13, 0x3c46a4cb ;  /* 0x3c46a4cb000d7882 */ /* 0x000fcc0000000000 */
[----:B------:R-:W-:Y:S02]  /*51c0*/  DFMA R46, R38, R4, R46 ;  /* 0x00000004262e722b */ /* 0x000fe4000000002e */
[----:B------:R-:W-:Y:S01]  /*51d0*/  DFMA R4, R52, R52, -R42 ;  /* 0x000000343404722b */ /* 0x000fe2000000082a */
[----:B------:R-:W-:Y:S01]  /*51e0*/  VIADD R39, R51, 0x100000 ;  /* 0x0010000033277836 */ /* 0x000fe20000000000 */
[----:B------:R-:W-:-:S04]  /*51f0*/  MOV R38, R50 ;  /* 0x0000003200267202 */ /* 0x000fc80000000f00 */
[----:B------:R-:W-:Y:S01]  /*5200*/  DADD R46, R46, -UR12 ;  /* 0x8000000c2e2e7e29 */ /* 0x000fe20008000000 */
[----:B------:R-:W-:Y:S01]  /*5210*/  UMOV UR12, 0x80000000 ;  /* 0x80000000000c7882 */ /* 0x000fe20000000000 */
[C---:B------:R-:W-:Y:S01]  /*5220*/  DFMA R38, R52.reuse, R38, R4 ;  /* 0x000000263426722b */ /* 0x040fe20000000004 */
[----:B------:R-:W-:Y:S01]  /*5230*/  UMOV UR13, 0x43300000 ;  /* 0x43300000000d7882 */ /* 0x000fe20000000000 */
[----:B------:R-:W-:-:S08]  /*5240*/  DMUL R4, R52, R42 ;  /* 0x0000002a34047228 */ /* 0x000fd00000000000 */
[----:B------:R-:W-:-:S08]  /*5250*/  DFMA R44, R52, R42, -R4 ;  /* 0x0000002a342c722b */ /* 0x000fd00000000804 */
[----:B------:R-:W-:Y:S02]  /*5260*/  DFMA R44, R50, R42, R44 ;  /* 0x0000002a322c722b */ /* 0x000fe4000000002c */
[----:B------:R-:W-:-:S06]  /*5270*/  DADD R42, R48, R46 ;  /* 0x00000000302a7229 */ /* 0x000fcc000000002e */
[----:B------:R-:W-:Y:S02]  /*5280*/  DFMA R38, R52, R38, R44 ;  /* 0x000000263426722b */ /* 0x000fe4000000002c */
[----:B------:R-:W-:Y:S02]  /*5290*/  DADD R48, R48, -R42 ;  /* 0x0000000030307229 */ /* 0x000fe4000000082a */
[----:B------:R-:W-:-:S06]  /*52a0*/  DMUL R44, R42, R4 ;  /* 0x000000042a2c7228 */ /* 0x000fcc0000000000 */
[----:B------:R-:W-:Y:S02]  /*52b0*/  DADD R48, R46, R48 ;  /* 0x000000002e307229 */ /* 0x000fe40000000030 */
[----:B------:R-:W-:-:S08]  /*52c0*/  DFMA R46, R42, R4, -R44 ;  /* 0x000000042a2e722b */ /* 0x000fd0000000082c */
[----:B------:R-:W-:Y:S01]  /*52d0*/  DFMA R38, R42, R38, R46 ;  /* 0x000000262a26722b */ /* 0x000fe2000000002e */
[C---:B------:R-:W-:Y:S02]  /*52e0*/  VIADD R42, R57.reuse, 0xfffffc01 ;  /* 0xfffffc01392a7836 */ /* 0x040fe40000000000 */
[----:B------:R-:W-:Y:S02]  /*52f0*/  HFMA2 R43, -RZ, RZ, 3.59375, 0 ;  /* 0x43300000ff2b7431 */ /* 0x000fe400000001ff */
[----:B------:R-:W-:-:S03]  /*5300*/  @P1 VIADD R42, R57, 0xfffffc02 ;  /* 0xfffffc02392a1836 */ /* 0x000fc60000000000 */
[----:B------:R-:W-:Y:S02]  /*5310*/  DFMA R48, R48, R4, R38 ;  /* 0x000000043030722b */ /* 0x000fe40000000026 */
[----:B------:R-:W-:-:S06]  /*5320*/  LOP3.LUT R42, R42, 0x80000000, RZ, 0x3c, !PT ;  /* 0x800000002a2a7812 */ /* 0x000fcc00078e3cff */
[----:B------:R-:W-:Y:S01]  /*5330*/  DADD R42, R42, -UR12 ;  /* 0x8000000c2a2a7e29 */ /* 0x000fe20008000000 */
[----:B------:R-:W-:Y:S01]  /*5340*/  UMOV UR12, 0xfefa39ef ;  /* 0xfefa39ef000c7882 */ /* 0x000fe20000000000 */
[----:B------:R-:W-:Y:S01]  /*5350*/  DADD R38, R44, R48 ;  /* 0x000000002c267229 */ /* 0x000fe20000000030 */
[----:B------:R-:W-:-:S07]  /*5360*/  UMOV UR13, 0x3fe62e42 ;  /* 0x3fe62e42000d7882 */ /* 0x000fce0000000000 */
[--C-:B------:R-:W-:Y:S02]  /*5370*/  DADD R4, R52, R38.reuse ;  /* 0x0000000034047229 */ /* 0x100fe40000000026 */
[----:B------:R-:W-:-:S06]  /*5380*/  DADD R44, R44, -R38 ;  /* 0x000000002c2c7229 */ /* 0x000fcc0000000826 */
[----:B------:R-:W-:Y:S02]  /*5390*/  DADD R52, R52, -R4 ;  /* 0x0000000034347229 */ /* 0x000fe40000000804 */
[----:B------:R-:W-:-:S06]  /*53a0*/  DADD R44, R48, R44 ;  /* 0x00000000302c7229 */ /* 0x000fcc000000002c */
[----:B------:R-:W-:-:S08]  /*53b0*/  DADD R52, R38, R52 ;  /* 0x0000000026347229 */ /* 0x000fd00000000034 */
[----:B------:R-:W-:-:S08]  /*53c0*/  DADD R44, R44, R52 ;  /* 0x000000002c2c7229 */ /* 0x000fd00000000034 */
[----:B------:R-:W-:-:S08]  /*53d0*/  DADD R50, R50, R44 ;  /* 0x0000000032327229 */ /* 0x000fd0000000002c */
[----:B------:R-:W-:-:S08]  /*53e0*/  DADD R44, R4, R50 ;  /* 0x00000000042c7229 */ /* 0x000fd00000000032 */
[--C-:B------:R-:W-:Y:S02]  /*53f0*/  DFMA R38, R42, UR12, R44.reuse ;  /* 0x0000000c2a267c2b */ /* 0x100fe4000800002c */
[----:B------:R-:W-:-:S06]  /*5400*/  DADD R46, R4, -R44 ;  /* 0x00000000042e7229 */ /* 0x000fcc000000082c */
[----:B------:R-:W-:Y:S02]  /*5410*/  DFMA R4, R42, -UR12, R38 ;  /* 0x8000000c2a047c2b */ /* 0x000fe40008000026 */
[----:B------:R-:W-:-:S06]  /*5420*/  DADD R46, R50, R46 ;  /* 0x00000000322e7229 */ /* 0x000fcc000000002e */
[----:B------:R-:W-:-:S08]  /*5430*/  DADD R4, -R44, R4 ;  /* 0x000000002c047229 */ /* 0x000fd00000000104 */
[----:B------:R-:W-:Y:S01]  /*5440*/  DADD R4, R46, -R4 ;  /* 0x000000002e047229 */ /* 0x000fe20000000804 */
[----:B------:R-:W-:Y:S02]  /*5450*/  LOP3.LUT R47, R59, 0xff0fffff, RZ, 0xc0, !PT ;  /* 0xff0fffff3b2f7812 */ /* 0x000fe400078ec0ff */
[----:B------:R-:W-:Y:S02]  /*5460*/  MOV R46, R58 ;  /* 0x0000003a002e7202 */ /* 0x000fe40000000f00 */
[----:B------:R-:W-:-:S03]  /*5470*/  SEL R47, R47, R59, P0 ;  /* 0x0000003b2f2f7207 */ /* 0x000fc60000000000 */
[----:B------:R-:W-:-:S08]  /*5480*/  DFMA R42, R42, UR14, R4 ;  /* 0x0000000e2a2a7c2b */ /* 0x000fd00008000004 */
[----:B------:R-:W-:-:S08]  /*5490*/  DADD R4, R38, R42 ;  /* 0x0000000026047229 */ /* 0x000fd0000000002a */
[----:B------:R-:W-:Y:S02]  /*54a0*/  DADD R38, R38, -R4 ;  /* 0x0000000026267229 */ /* 0x000fe40000000804 */
[----:B------:R-:W-:-:S06]  /*54b0*/  DMUL R48, R4, R46 ;  /* 0x0000002e04307228 */ /* 0x000fcc0000000000 */
[----:B------:R-:W-:Y:S02]  /*54c0*/  DADD R38, R42, R38 ;  /* 0x000000002a267229 */ /* 0x000fe40000000026 */
[----:B------:R-:W-:-:S08]  /*54d0*/  DFMA R4, R4, R46, -R48 ;  /* 0x0000002e0404722b */ /* 0x000fd00000000830 */
[----:B------:R-:W-:Y:S01]  /*54e0*/  DFMA R46, R38, R46, R4 ;  /* 0x0000002e262e722b */ /* 0x000fe20000000004 */
[----:B------:R-:W-:Y:S02]  /*54f0*/  IMAD.MOV.U32 R4, RZ, RZ, 0x652b82fe ;  /* 0x652b82feff047424 */ /* 0x000fe400078e00ff */
[----:B------:R-:W-:-:S05]  /*5500*/  IMAD.MOV.U32 R5, RZ, RZ, 0x3ff71547 ;  /* 0x3ff71547ff057424 */ /* 0x000fca00078e00ff */
[----:B------:R-:W-:-:S08]  /*5510*/  DADD R38, R48, R46 ;  /* 0x0000000030267229 */ /* 0x000fd0000000002e */
[----:B------:R-:W-:Y:S02]  /*5520*/  DFMA R4, R38, R4, 6.75539944105574400000e+15 ;  /* 0x433800002604742b */ /* 0x000fe40000000004 */
[----:B------:R-:W-:Y:S01]  /*5530*/  FSETP.GEU.AND P0, PT, |R39|, 4.1917929649353027344, PT ;  /* 0x4086232b2700780b */ /* 0x000fe20003f0e200 */
[----:B------:R-:W-:-:S05]  /*5540*/  DADD R48, R48, -R38 ;  /* 0x0000000030307229 */ /* 0x000fca0000000826 */
[----:B------:R-:W-:-:S03]  /*5550*/  DADD R42, R4, -6.75539944105574400000e+15 ;  /* 0xc3380000042a7429 */ /* 0x000fc60000000000 */
[----:B------:R-:W-:-:S05]  /*5560*/  DADD R46, R46, R48 ;  /* 0x000000002e2e7229 */ /* 0x000fca0000000030 */
[----:B------:R-:W-:Y:S01]  /*5570*/  DFMA R44, R42, -UR12, R38 ;  /* 0x8000000c2a2c7c2b */ /* 0x000fe20008000026 */
[----:B------:R-:W-:Y:S01]  /*5580*/  UMOV UR12, 0x3b39803f ;  /* 0x3b39803f000c7882 */ /* 0x000fe20000000000 */
[----:B------:R-:W-:-:S06]  /*5590*/  UMOV UR13, 0x3c7abc9e ;  /* 0x3c7abc9e000d7882 */ /* 0x000fcc0000000000 */
[----:B------:R-:W-:Y:S01]  /*55a0*/  DFMA R44, R42, -UR12, R44 ;  /* 0x8000000c2a2c7c2b */ /* 0x000fe2000800002c */
[----:B------:R-:W-:Y:S01]  /*55b0*/  UMOV UR12, 0x69ce2bdf ;  /* 0x69ce2bdf000c7882 */ /* 0x000fe20000000000 */
[----:B------:R-:W-:Y:S01]  /*55c0*/  MOV R42, 0xfca213ea ;  /* 0xfca213ea002a7802 */ /* 0x000fe20000000f00 */
[----:B------:R-:W-:Y:S01]  /*55d0*/  IMAD.MOV.U32 R43, RZ, RZ, 0x3e928af3 ;  /* 0x3e928af3ff2b7424 */ /* 0x000fe200078e00ff */
[----:B------:R-:W-:-:S05]  /*55e0*/  UMOV UR13, 0x3e5ade15 ;  /* 0x3e5ade15000d7882 */ /* 0x000fca0000000000 */
[----:B------:R-:W-:Y:S01]  /*55f0*/  DFMA R42, R44, UR12, R42 ;  /* 0x0000000c2c2a7c2b */ /* 0x000fe2000800002a */
        /* <DEDUP_REMOVED lines=24> */
[----:B------:R-:W-:-:S08]  /*5780*/  DFMA R42, R44, R42, 1 ;  /* 0x3ff000002c2a742b */ /* 0x000fd0000000002a */
[----:B------:R-:W-:-:S10]  /*5790*/  DFMA R42, R44, R42, 1 ;  /* 0x3ff000002c2a742b */ /* 0x000fd4000000002a */
[----:B------:R-:W-:Y:S01]  /*57a0*/  IMAD R45, R4, 0x100000, R43 ;  /* 0x00100000042d7824 */ /* 0x000fe200078e022b */
[----:B------:R-:W-:Y:S01]  /*57b0*/  MOV R44, R42 ;  /* 0x0000002a002c7202 */ /* 0x000fe20000000f00 */
[----:B------:R-:W-:Y:S06]  /*57c0*/  @!P0 BRA `(.L_x_109) ;  /* 0x0000000000308947 */ /* 0x000fec0003800000 */
[----:B------:R-:W-:Y:S01]  /*57d0*/  FSETP.GEU.AND P1, PT, |R39|, 4.2275390625, PT ;  /* 0x408748002700780b */ /* 0x000fe20003f2e200 */
[C---:B------:R-:W-:Y:S02]  /*57e0*/  DADD R44, R38.reuse, +INF ;  /* 0x7ff00000262c7429 */ /* 0x040fe40000000000 */
[----:B------:R-:W-:-:S08]  /*57f0*/  DSETP.GEU.AND P0, PT, R38, RZ, PT ;  /* 0x000000ff2600722a */ /* 0x000fd00003f0e000 */
[----:B------:R-:W-:Y:S02]  /*5800*/  FSEL R44, R44, RZ, P0 ;  /* 0x000000ff2c2c7208 */ /* 0x000fe40000000000 */
[----:B------:R-:W-:Y:S02]  /*5810*/  @!P1 LEA.HI R3, R4, R4, RZ, 0x1 ;  /* 0x0000000404039211 */ /* 0x000fe400078f08ff */
[----:B------:R-:W-:Y:S02]  /*5820*/  FSEL R45, R45, RZ, P0 ;  /* 0x000000ff2d2d7208 */ /* 0x000fe40000000000 */
[----:B------:R-:W-:-:S05]  /*5830*/  @!P1 SHF.R.S32.HI R3, RZ, 0x1, R3 ;  /* 0x00000001ff039819 */ /* 0x000fca0000011403 */
[----:B------:R-:W-:Y:S02]  /*5840*/  @!P1 IMAD.IADD R4, R4, 0x1, -R3 ;  /* 0x0000000104049824 */ /* 0x000fe400078e0a03 */
[----:B------:R-:W-:-:S03]  /*5850*/  @!P1 IMAD R43, R3, 0x100000, R43 ;  /* 0x00100000032b9824 */ /* 0x000fc600078e022b */
[----:B------:R-:W-:Y:S02]  /*5860*/  @!P1 LEA R5, R4, 0x3ff00000, 0x14 ;  /* 0x3ff0000004059811 */ /* 0x000fe400078ea0ff */
[----:B------:R-:W-:-:S06]  /*5870*/  @!P1 MOV R4, RZ ;  /* 0x000000ff00049202 */ /* 0x000fcc0000000f00 */
[----:B------:R-:W-:-:S11]  /*5880*/  @!P1 DMUL R44, R42, R4 ;  /* 0x000000042a2c9228 */ /* 0x000fd60000000000 */
.L_x_109:
[----:B------:R-:W-:Y:S01]  /*5890*/  DFMA R46, R46, R44, R44 ;  /* 0x0000002c2e2e722b */ /* 0x000fe2000000002c */
[----:B------:R-:W-:Y:S01]  /*58a0*/  IMAD.MOV.U32 R57, RZ, RZ, 0x0 ;  /* 0x00000000ff397424 */ /* 0x000fe200078e00ff */
[----:B------:R-:W-:-:S08]  /*58b0*/  DSETP.NEU.AND P0, PT, |R44|, +INF , PT ;  /* 0x7ff000002c00742a */ /* 0x000fd00003f0d200 */
[----:B------:R-:W-:Y:S02]  /*58c0*/  FSEL R38, R44, R46, !P0 ;  /* 0x0000002e2c267208 */ /* 0x000fe40004000000 */
[----:B------:R-:W-:Y:S01]  /*58d0*/  FSEL R39, R45, R47, !P0 ;  /* 0x0000002f2d277208 */ /* 0x000fe20004000000 */
[----:B------:R-:W-:Y:S06]  /*58e0*/  RET.REL.NODEC R56 `(_Z10bnd_kernelPfS_fiiP6float2S0_iS_S_S_S_S_) ;  /* 0xffffffa438c47950 */ /* 0x000fec0003c3ffff */
        .type           $_Z10bnd_kernelPfS_fiiP6float2S0_iS_S_S_S_S_$__internal_trig_reduction_slowpathd,@function
        .size           $_Z10bnd_kernelPfS_fiiP6float2S0_iS_S_S_S_S_$__internal_trig_reduction_slowpathd,(.L_x_118 - $_Z10bnd_kernelPfS_fiiP6float2S0_iS_S_S_S_S_$__internal_trig_reduction_slowpathd)
$_Z10bnd_kernelPfS_fiiP6float2S0_iS_S_S_S_S_$__internal_trig_reduction_slowpathd:
[----:B------:R-:W-:Y:S01]  /*58f0*/  SHF.R.U32.HI R0, RZ, 0x14, R24 ;  /* 0x00000014ff007819 */ /* 0x000fe20000011618 */
[----:B------:R-:W-:Y:S01]  /*5900*/  IMAD.MOV.U32 R9, RZ, RZ, R4 ;  /* 0x000000ffff097224 */ /* 0x000fe200078e0004 */
[----:B------:R-:W-:Y:S02]  /*5910*/  MOV R4, RZ ;  /* 0x000000ff00047202 */ /* 0x000fe40000000f00 */
[----:B------:R-:W-:-:S04]  /*5920*/  LOP3.LUT R5, R0, 0x7ff, RZ, 0xc0, !PT ;  /* 0x000007ff00057812 */ /* 0x000fc800078ec0ff */
[----:B------:R-:W-:-:S13]  /*5930*/  ISETP.NE.AND P0, PT, R5, 0x7ff, PT ;  /* 0x000007ff0500780c */ /* 0x000fda0003f05270 */
[----:B------:R-:W-:Y:S05]  /*5940*/  @!P0 BRA `(.L_x_110) ;  /* 0x0000000800448947 */ /* 0x000fea0003800000 */
[----:B------:R-:W-:Y:S01]  /*5950*/  VIADD R4, R5, 0xfffffc00 ;  /* 0xfffffc0005047836 */ /* 0x000fe20000000000 */
[----:B------:R-:W-:Y:S01]  /*5960*/  BSSY.RECONVERGENT B2, `(.L_x_111) ;  /* 0x000002e000027945 */ /* 0x000fe20003800200 */
[----:B------:R-:W-:-:S03]  /*5970*/  CS2R R28, SRZ ;  /* 0x00000000001c7805 */ /* 0x000fc6000001ff00 */
[----:B------:R-:W-:Y:S02]  /*5980*/  SHF.R.U32.HI R8, RZ, 0x6, R4 ;  /* 0x00000006ff087819 */ /* 0x000fe40000011604 */
[----:B------:R-:W-:Y:S02]  /*5990*/  ISETP.GE.U32.AND P0, PT, R4, 0x80, PT ;  /* 0x000000800400780c */ /* 0x000fe40003f06070 */
[C---:B------:R-:W-:Y:S02]  /*59a0*/  IADD3 R4, PT, PT, -R8.reuse, 0x13, RZ ;  /* 0x0000001308047810 */ /* 0x040fe40007ffe1ff */
[----:B------:R-:W-:Y:S02]  /*59b0*/  IADD3 R5, PT, PT, -R8, 0xf, RZ ;  /* 0x0000000f08057810 */ /* 0x000fe40007ffe1ff */
[----:B------:R-:W-:-:S04]  /*59c0*/  SEL R25, R4, 0x12, P0 ;  /* 0x0000001204197807 */ /* 0x000fc80000000000 */
[----:B------:R-:W-:-:S13]  /*59d0*/  ISETP.GE.AND P0, PT, R5, R25, PT ;  /* 0x000000190500720c */ /* 0x000fda0003f06270 */
[----:B------:R-:W-:Y:S05]  /*59e0*/  @P0 BRA `(.L_x_112) ;  /* 0x0000000000940947 */ /* 0x000fea0003800000 */
[----:B------:R-:W0:Y:S01]  /*59f0*/  LDC.64 R30, c[0x0][0x358] ;  /* 0x0000d600ff1e7b82 */ /* 0x000e220000000a00 */
[C---:B------:R-:W-:Y:S01]  /*5a00*/  SHF.L.U64.HI R4, R9.reuse, 0xb, R24 ;  /* 0x0000000b09047819 */ /* 0x040fe20000010218 */
[----:B------:R-:W-:Y:S01]  /*5a10*/  BSSY.RECONVERGENT B3, `(.L_x_113) ;  /* 0x0000021000037945 */ /* 0x000fe20003800200 */
[----:B------:R-:W-:Y:S01]  /*5a20*/  IMAD.SHL.U32 R23, R9, 0x800, RZ ;  /* 0x0000080009177824 */ /* 0x000fe200078e00ff */
[----:B------:R-:W-:Y:S01]  /*5a30*/  MOV R13, R5 ;  /* 0x00000005000d7202 */ /* 0x000fe20000000f00 */
[----:B------:R-:W-:Y:S01]  /*5a40*/  IMAD.MOV.U32 R12, RZ, RZ, RZ ;  /* 0x000000ffff0c7224 */ /* 0x000fe200078e00ff */
[----:B------:R-:W-:Y:S02]  /*5a50*/  IADD3 R9, PT, PT, RZ, -R8, -R25 ;  /* 0x80000008ff097210 */ /* 0x000fe40007ffe819 */
[----:B------:R-:W-:Y:S02]  /*5a60*/  CS2R R28, SRZ ;  /* 0x00000000001c7805 */ /* 0x000fe4000001ff00 */
[----:B------:R-:W-:-:S07]  /*5a70*/  LOP3.LUT R33, R4, 0x80000000, RZ, 0xfc, !PT ;  /* 0x8000000004217812 */ /* 0x000fce00078efcff */
.L_x_114:
[----:B------:R-:W1:Y:S01]  /*5a80*/  LDC.64 R4, c[0x4][RZ] ;  /* 0x01000000ff047b82 */ /* 0x000e620000000a00 */
[----:B0-----:R-:W-:Y:S02]  /*5a90*/  R2UR UR8, R30 ;  /* 0x000000001e0872ca */ /* 0x001fe400000e0000 */
[----:B------:R-:W-:Y:S01]  /*5aa0*/  R2UR UR9, R31 ;  /* 0x000000001f0972ca */ /* 0x000fe200000e0000 */
[----:B-1----:R-:W-:-:S12]  /*5ab0*/  IMAD.WIDE R4, R13, 0x8, R4 ;  /* 0x000000080d047825 */ /* 0x002fd800078e0204 */
[----:B------:R-:W2:Y:S01]  /*5ac0*/  LDG.E.64.CONSTANT R4, desc[UR8][R4.64] ;  /* 0x0000000804047981 */ /* 0x000ea2000c1e9b00 */
[----:B------:R-:W-:Y:S02]  /*5ad0*/  VIADD R9, R9, 0x1 ;  /* 0x0000000109097836 */ /* 0x000fe40000000000 */
[----:B------:R-:W-:Y:S02]  /*5ae0*/  VIADD R13, R13, 0x1 ;  /* 0x000000010d0d7836 */ /* 0x000fe40000000000 */
[----:B--2---:R-:W-:-:S04]  /*5af0*/  IMAD.WIDE.U32 R10, P2, R4, R23, R28 ;  /* 0x00000017040a7225 */ /* 0x004fc8000784001c */
[----:B------:R-:W-:Y:S02]  /*5b00*/  IMAD R15, R4, R33, RZ ;  /* 0x00000021040f7224 */ /* 0x000fe400078e02ff */
[CC--:B------:R-:W-:Y:S02]  /*5b10*/  IMAD R28, R5.reuse, R23.reuse, RZ ;  /* 0x00000017051c7224 */ /* 0x0c0fe400078e02ff */
[----:B------:R-:W-:Y:S01]  /*5b20*/  IMAD.HI.U32 R29, R5, R23, RZ ;  /* 0x00000017051d7227 */ /* 0x000fe200078e00ff */
[----:B------:R-:W-:-:S03]  /*5b30*/  IADD3 R11, P0, PT, R15, R11, RZ ;  /* 0x0000000b0f0b7210 */ /* 0x000fc60007f1e0ff */
[----:B------:R-:W-:Y:S01]  /*5b40*/  IMAD R15, R12, 0x8, R1 ;  /* 0x000000080c0f7824 */ /* 0x000fe200078e0201 */
[----:B------:R-:W-:Y:S01]  /*5b50*/  IADD3 R11, P1, PT, R28, R11, RZ ;  /* 0x0000000b1c0b7210 */ /* 0x000fe20007f3e0ff */
[----:B------:R-:W-:-:S04]  /*5b60*/  IMAD.HI.U32 R28, R4, R33, RZ ;  /* 0x00000021041c7227 */ /* 0x000fc800078e00ff */
[CC--:B------:R-:W-:Y:S01]  /*5b70*/  IMAD.HI.U32 R32, R5.reuse, R33.reuse, RZ ;  /* 0x0000002105207227 */ /* 0x0c0fe200078e00ff */
[----:B------:R-:W-:Y:S01]  /*5b80*/  IADD3.X R4, PT, PT, R28, RZ, RZ, P2, !PT ;  /* 0x000000ff1c047210 */ /* 0x000fe200017fe4ff */
[----:B------:R1:W-:Y:S02]  /*5b90*/  STL.64 [R15], R10 ;  /* 0x0000000a0f007387 */ /* 0x0003e40000100a00 */
[----:B------:R-:W-:Y:S01]  /*5ba0*/  IMAD R5, R5, R33, RZ ;  /* 0x0000002105057224 */ /* 0x000fe200078e02ff */
[----:B------:R-:W-:Y:S01]  /*5bb0*/  IADD3.X R4, P0, PT, R29, R4, RZ, P0, !PT ;  /* 0x000000041d047210 */ /* 0x000fe2000071e4ff */
[----:B------:R-:W-:-:S03]  /*5bc0*/  VIADD R12, R12, 0x1 ;  /* 0x000000010c0c7836 */ /* 0x000fc60000000000 */
[----:B------:R-:W-:Y:S01]  /*5bd0*/  IADD3.X R28, P1, PT, R5, R4, RZ, P1, !PT ;  /* 0x00000004051c7210 */ /* 0x000fe20000f3e4ff */
[----:B------:R-:W-:Y:S01]  /*5be0*/  IMAD.X R4, RZ, RZ, R32, P0 ;  /* 0x000000ffff047224 */ /* 0x000fe200000e0620 */
[----:B------:R-:W-:-:S04]  /*5bf0*/  ISETP.NE.AND P0, PT, R9, -0xf, PT ;  /* 0xfffffff10900780c */ /* 0x000fc80003f05270 */
[----:B------:R-:W-:-:S09]  /*5c00*/  IADD3.X R29, PT, PT, RZ, R4, RZ, P1, !PT ;  /* 0x00000004ff1d7210 */ /* 0x000fd20000ffe4ff */
[----:B-1----:R-:W-:Y:S05]  /*5c10*/  @P0 BRA `(.L_x_114) ;  /* 0xfffffffc00980947 */ /* 0x002fea000383ffff */
[----:B------:R-:W-:Y:S05]  /*5c20*/  BSYNC.RECONVERGENT B3 ;  /* 0x0000000000037941 */ /* 0x000fea0003800200 */
.L_x_113:
[----:B------:R-:W-:-:S07]  /*5c30*/  MOV R5, R25 ;  /* 0x0000001900057202 */ /* 0x000fce0000000f00 */
.L_x_112:
[----:B------:R-:W-:Y:S05]  /*5c40*/  BSYNC.RECONVERGENT B2 ;  /* 0x0000000000027941 */ /* 0x000fea0003800200 */
.L_x_111:
[----:B------:R-:W-:Y:S01]  /*5c50*/  LOP3.LUT P0, R33, R0, 0x3f, RZ, 0xc0, !PT ;  /* 0x0000003f00217812 */ /* 0x000fe2000780c0ff */
[----:B------:R-:W-:-:S04]  /*5c60*/  IMAD.IADD R0, R8, 0x1, R5 ;  /* 0x0000000108007824 */ /* 0x000fc800078e0205 */
[----:B------:R-:W-:-:S05]  /*5c70*/  IMAD.U32 R31, R0, 0x8, R1 ;  /* 0x00000008001f7824 */ /* 0x000fca00078e0001 */
[----:B------:R0:W-:Y:S04]  /*5c80*/  STL.64 [R31+-0x78], R28 ;  /* 0xffff881c1f007387 */ /* 0x0001e80000100a00 */
[----:B------:R-:W2:Y:S04]  /*5c90*/  @P0 LDL.64 R12, [R1+0x8] ;  /* 0x00000800010c0983 */ /* 0x000ea80000100a00 */
[----:B------:R-:W3:Y:S04]  /*5ca0*/  LDL.64 R8, [R1+0x10] ;  /* 0x0000100001087983 */ /* 0x000ee80000100a00 */
[----:B------:R-:W4:Y:S01]  /*5cb0*/  LDL.64 R4, [R1+0x18] ;  /* 0x0000180001047983 */ /* 0x000f220000100a00 */
[----:B------:R-:W-:Y:S01]  /*5cc0*/  @P0 LOP3.LUT R0, R33, 0x3f, RZ, 0x3c, !PT ;  /* 0x0000003f21000812 */ /* 0x000fe200078e3cff */
[----:B------:R-:W-:Y:S01]  /*5cd0*/  BSSY.RECONVERGENT B2, `(.L_x_115) ;  /* 0x0000034000027945 */ /* 0x000fe20003800200 */
[----:B--2---:R-:W-:-:S02]  /*5ce0*/  @P0 SHF.R.U64 R11, R12, 0x1, R13 ;  /* 0x000000010c0b0819 */ /* 0x004fc4000000120d */
[----:B------:R-:W-:Y:S02]  /*5cf0*/  @P0 SHF.R.U32.HI R13, RZ, 0x1, R13 ;  /* 0x00000001ff0d0819 */ /* 0x000fe4000001160d */
[----:B---3--:R-:W-:Y:S02]  /*5d00*/  @P0 SHF.R.U32.HI R25, RZ, 0x1, R9 ;  /* 0x00000001ff190819 */ /* 0x008fe40000011609 */
[----:B------:R-:W-:Y:S02]  /*5d10*/  @P0 SHF.R.U64 R10, R11, R0, R13 ;  /* 0x000000000b0a0219 */ /* 0x000fe4000000120d */
[C-C-:B------:R-:W-:Y:S02]  /*5d20*/  @P0 SHF.R.U64 R23, R8.reuse, 0x1, R9.reuse ;  /* 0x0000000108170819 */ /* 0x140fe40000001209 */
[CC--:B------:R-:W-:Y:S02]  /*5d30*/  @P0 SHF.L.U64.HI R12, R8.reuse, R33.reuse, R9 ;  /* 0x00000021080c0219 */ /* 0x0c0fe40000010209 */
[----:B------:R-:W-:-:S02]  /*5d40*/  @P0 SHF.L.U32 R15, R8, R33, RZ ;  /* 0x00000021080f0219 */ /* 0x000fc400000006ff */
[-C--:B------:R-:W-:Y:S02]  /*5d50*/  @P0 SHF.R.U32.HI R11, RZ, R0.reuse, R13 ;  /* 0x00000000ff0b0219 */ /* 0x080fe4000001160d */
[----:B----4-:R-:W-:Y:S02]  /*5d60*/  @P0 SHF.L.U32 R13, R4, R33, RZ ;  /* 0x00000021040d0219 */ /* 0x010fe400000006ff */
[----:B0-----:R-:W-:Y:S02]  /*5d70*/  @P0 SHF.R.U64 R28, R23, R0, R25 ;  /* 0x00000000171c0219 */ /* 0x001fe40000001219 */
[----:B------:R-:W-:Y:S02]  /*5d80*/  @P0 LOP3.LUT R8, R15, R10, RZ, 0xfc, !PT ;  /* 0x0000000a0f080212 */ /* 0x000fe400078efcff */
[----:B------:R-:W-:Y:S02]  /*5d90*/  @P0 LOP3.LUT R9, R12, R11, RZ, 0xfc, !PT ;  /* 0x0000000b0c090212 */ /* 0x000fe400078efcff */
[----:B------:R-:W-:-:S02]  /*5da0*/  @P0 SHF.L.U64.HI R11, R4, R33, R5 ;  /* 0x00000021040b0219 */ /* 0x000fc40000010205 */
[----:B------:R-:W-:Y:S02]  /*5db0*/  @P0 SHF.R.U32.HI R0, RZ, R0, R25 ;  /* 0x00000000ff000219 */ /* 0x000fe40000011619 */
[----:B------:R-:W-:Y:S02]  /*5dc0*/  @P0 LOP3.LUT R4, R13, R28, RZ, 0xfc, !PT ;  /* 0x0000001c0d040212 */ /* 0x000fe400078efcff */
[C---:B------:R-:W-:Y:S02]  /*5dd0*/  SHF.L.U32 R12, R8.reuse, 0x2, RZ ;  /* 0x00000002080c7819 */ /* 0x040fe400000006ff */
[----:B------:R-:W-:Y:S02]  /*5de0*/  SHF.L.U64.HI R23, R8, 0x2, R9 ;  /* 0x0000000208177819 */ /* 0x000fe40000010209 */
[----:B------:R-:W-:Y:S02]  /*5df0*/  @P0 LOP3.LUT R5, R11, R0, RZ, 0xfc, !PT ;  /* 0x000000000b050212 */ /* 0x000fe400078efcff */
[----:B------:R-:W-:-:S02]  /*5e00*/  SHF.L.W.U32.HI R9, R9, 0x2, R4 ;  /* 0x0000000209097819 */ /* 0x000fc40000010e04 */
[----:B------:R-:W-:Y:S02]  /*5e10*/  IADD3 RZ, P0, PT, RZ, -R12, RZ ;  /* 0x8000000cffff7210 */ /* 0x000fe40007f1e0ff */
[----:B------:R-:W-:Y:S02]  /*5e20*/  LOP3.LUT R0, RZ, R23, RZ, 0x33, !PT ;  /* 0x00000017ff007212 */ /* 0x000fe400078e33ff */
[----:B------:R-:W-:Y:S02]  /*5e30*/  SHF.L.W.U32.HI R4, R4, 0x2, R5 ;  /* 0x0000000204047819 */ /* 0x000fe40000010e05 */
[----:B------:R-:W-:Y:S02]  /*5e40*/  LOP3.LUT R8, RZ, R9, RZ, 0x33, !PT ;  /* 0x00000009ff087212 */ /* 0x000fe400078e33ff */
[----:B------:R-:W-:Y:S02]  /*5e50*/  IADD3.X R0, P0, PT, RZ, R0, RZ, P0, !PT ;  /* 0x00000000ff007210 */ /* 0x000fe4000071e4ff */
[----:B------:R-:W-:-:S02]  /*5e60*/  LOP3.LUT R10, RZ, R4, RZ, 0x33, !PT ;  /* 0x00000004ff0a7212 */ /* 0x000fc400078e33ff */
[----:B------:R-:W-:Y:S02]  /*5e70*/  IADD3.X R8, P1, PT, RZ, R8, RZ, P0, !PT ;  /* 0x00000008ff087210 */ /* 0x000fe4000073e4ff */
[----:B------:R-:W-:-:S03]  /*5e80*/  ISETP.GT.U32.AND P2, PT, R9, -0x1, PT ;  /* 0xffffffff0900780c */ /* 0x000fc60003f44070 */
[----:B------:R-:W-:Y:S01]  /*5e90*/  IMAD.X R11, RZ, RZ, R10, P1 ;  /* 0x000000ffff0b7224 */ /* 0x000fe200008e060a */
[----:B------:R-:W-:-:S04]  /*5ea0*/  ISETP.GT.AND.EX P0, PT, R4, -0x1, PT, P2 ;  /* 0xffffffff0400780c */ /* 0x000fc80003f04320 */
[----:B------:R-:W-:Y:S02]  /*5eb0*/  SEL R15, R4, R11, P0 ;  /* 0x0000000b040f7207 */ /* 0x000fe40000000000 */
[----:B------:R-:W-:Y:S02]  /*5ec0*/  SEL R13, R9, R8, P0 ;  /* 0x00000008090d7207 */ /* 0x000fe40000000000 */
[----:B------:R-:W-:Y:S02]  /*5ed0*/  ISETP.NE.U32.AND P1, PT, R15, RZ, PT ;  /* 0x000000ff0f00720c */ /* 0x000fe40003f25070 */
[----:B------:R-:W-:Y:S02]  /*5ee0*/  SEL R11, R23, R0, P0 ;  /* 0x00000000170b7207 */ /* 0x000fe40000000000 */
[----:B------:R-:W-:Y:S02]  /*5ef0*/  SEL R8, R13, R15, !P1 ;  /* 0x0000000f0d087207 */ /* 0x000fe40004800000 */
[----:B------:R-:W-:-:S04]  /*5f00*/  @!P0 IADD3 R12, PT, PT, -R12, RZ, RZ ;  /* 0x000000ff0c0c8210 */ /* 0x000fc80007ffe1ff */
[----:B------:R-:W0:Y:S02]  /*5f10*/  FLO.U32 R8, R8 ;  /* 0x0000000800087300 */ /* 0x000e2400000e0000 */
[C---:B0-----:R-:W-:Y:S02]  /*5f20*/  IADD3 R9, PT, PT, -R8.reuse, 0x1f, RZ ;  /* 0x0000001f08097810 */ /* 0x041fe40007ffe1ff */
[----:B------:R-:W-:-:S03]  /*5f30*/  IADD3 R10, PT, PT, -R8, 0x3f, RZ ;  /* 0x0000003f080a7810 */ /* 0x000fc60007ffe1ff */
[----:B------:R-:W-:-:S05]  /*5f40*/  @P1 IMAD.MOV R10, RZ, RZ, R9 ;  /* 0x000000ffff0a1224 */ /* 0x000fca00078e0209 */
[----:B------:R-:W-:-:S13]  /*5f50*/  ISETP.NE.AND P1, PT, R10, RZ, PT ;  /* 0x000000ff0a00720c */ /* 0x000fda0003f25270 */
[----:B------:R-:W-:Y:S05]  /*5f60*/  @!P1 BRA `(.L_x_116) ;  /* 0x0000000000289947 */ /* 0x000fea0003800000 */
[----:B------:R-:W-:Y:S02]  /*5f70*/  LOP3.LUT R0, R10, 0x3f, RZ, 0xc0, !PT ;  /* 0x0000003f0a007812 */ /* 0x000fe400078ec0ff */
[--C-:B------:R-:W-:Y:S02]  /*5f80*/  SHF.R.U64 R9, R12, 0x1, R11.reuse ;  /* 0x000000010c097819 */ /* 0x100fe4000000120b */
[----:B------:R-:W-:Y:S02]  /*5f90*/  SHF.R.U32.HI R11, RZ, 0x1, R11 ;  /* 0x00000001ff0b7819 */ /* 0x000fe4000001160b */
[----:B------:R-:W-:Y:S02]  /*5fa0*/  LOP3.LUT R8, R10, 0x3f, RZ, 0xc, !PT ;  /* 0x0000003f0a087812 */ /* 0x000fe400078e0cff */
[CC--:B------:R-:W-:Y:S02]  /*5fb0*/  SHF.L.U64.HI R15, R13.reuse, R0.reuse, R15 ;  /* 0x000000000d0f7219 */ /* 0x0c0fe4000001020f */
[----:B------:R-:W-:-:S02]  /*5fc0*/  SHF.L.U32 R13, R13, R0, RZ ;  /* 0x000000000d0d7219 */ /* 0x000fc400000006ff */
[-CC-:B------:R-:W-:Y:S02]  /*5fd0*/  SHF.R.U64 R0, R9, R8.reuse, R11.reuse ;  /* 0x0000000809007219 */ /* 0x180fe4000000120b */
[----:B------:R-:W-:Y:S02]  /*5fe0*/  SHF.R.U32.HI R8, RZ, R8, R11 ;  /* 0x00000008ff087219 */ /* 0x000fe4000001160b */
[----:B------:R-:W-:Y:S02]  /*5ff0*/  LOP3.LUT R13, R13, R0, RZ, 0xfc, !PT ;  /* 0x000000000d0d7212 */ /* 0x000fe400078efcff */
[----:B------:R-:W-:-:S07]  /*6000*/  LOP3.LUT R15, R15, R8, RZ, 0xfc, !PT ;  /* 0x000000080f0f7212 */ /* 0x000fce00078efcff */
.L_x_116:
[----:B------:R-:W-:Y:S05]  /*6010*/  BSYNC.RECONVERGENT B2 ;  /* 0x0000000000027941 */ /* 0x000fea0003800200 */
.L_x_115:
[----:B------:R-:W-:-:S04]  /*6020*/  IMAD.WIDE.U32 R28, R13, 0x2168c235, RZ ;  /* 0x2168c2350d1c7825 */ /* 0x000fc800078e00ff */
[----:B------:R-:W-:Y:S01]  /*6030*/  IMAD.MOV.U32 R8, RZ, RZ, R29 ;  /* 0x000000ffff087224 */ /* 0x000fe200078e001d */
[----:B------:R-:W-:Y:S01]  /*6040*/  IADD3 RZ, P1, PT, R28, R28, RZ ;  /* 0x0000001c1cff7210 */ /* 0x000fe20007f3e0ff */
[----:B------:R-:W-:Y:S02]  /*6050*/  IMAD.MOV.U32 R9, RZ, RZ, RZ ;  /* 0x000000ffff097224 */ /* 0x000fe400078e00ff */
[----:B------:R-:W-:-:S04]  /*6060*/  IMAD.HI.U32 R0, R15, -0x36f0255e, RZ ;  /* 0xc90fdaa20f007827 */ /* 0x000fc800078e00ff */
[----:B------:R-:W-:-:S04]  /*6070*/  IMAD.WIDE.U32 R8, R13, -0x36f0255e, R8 ;  /* 0xc90fdaa20d087825 */ /* 0x000fc800078e0008 */
[----:B------:R-:W-:-:S04]  /*6080*/  IMAD.WIDE.U32 R8, P2, R15, 0x2168c235, R8 ;  /* 0x2168c2350f087825 */ /* 0x000fc80007840008 */
[----:B------:R-:W-:Y:S01]  /*6090*/  IMAD R15, R15, -0x36f0255e, RZ ;  /* 0xc90fdaa20f0f7824 */ /* 0x000fe200078e02ff */
[----:B------:R-:W-:Y:S02]  /*60a0*/  IADD3.X R0, PT, PT, R0, RZ, RZ, P2, !PT ;  /* 0x000000ff00007210 */ /* 0x000fe400017fe4ff */
[----:B------:R-:W-:Y:S02]  /*60b0*/  IADD3.X RZ, P1, PT, R8, R8, RZ, P1, !PT ;  /* 0x0000000808ff7210 */ /* 0x000fe40000f3e4ff */
[----:B------:R-:W-:-:S04]  /*60c0*/  IADD3 R9, P2, PT, R15, R9, RZ ;  /* 0x000000090f097210 */ /* 0x000fc80007f5e0ff */
[C---:B------:R-:W-:Y:S01]  /*60d0*/  ISETP.GT.U32.AND P3, PT, R9.reuse, RZ, PT ;  /* 0x000000ff0900720c */ /* 0x040fe20003f64070 */
[----:B------:R-:W-:Y:S01]  /*60e0*/  IMAD.X R0, RZ, RZ, R0, P2 ;  /* 0x000000ffff007224 */ /* 0x000fe200010e0600 */
[----:B------:R-:W-:-:S04]  /*60f0*/  IADD3.X R8, P2, PT, R9, R9, RZ, P1, !PT ;  /* 0x0000000909087210 */ /* 0x000fc80000f5e4ff */
[C---:B------:R-:W-:Y:S01]  /*6100*/  ISETP.GT.AND.EX P1, PT, R0.reuse, RZ, PT, P3 ;  /* 0x000000ff0000720c */ /* 0x040fe20003f24330 */
[----:B------:R-:W-:-:S03]  /*6110*/  IMAD.X R11, R0, 0x1, R0, P2 ;  /* 0x00000001000b7824 */ /* 0x000fc600010e0600 */
[----:B------:R-:W-:Y:S02]  /*6120*/  SEL R8, R8, R9, P1 ;  /* 0x0000000908087207 */ /* 0x000fe40000800000 */
[----:B------:R-:W-:Y:S02]  /*6130*/  SEL R9, R11, R0, P1 ;  /* 0x000000000b097207 */ /* 0x000fe40000800000 */
[----:B------:R-:W-:Y:S02]  /*6140*/  IADD3 R8, P2, PT, R8, 0x1, RZ ;  /* 0x0000000108087810 */ /* 0x000fe40007f5e0ff */
[----:B------:R-:W-:Y:S02]  /*6150*/  SEL R11, RZ, 0xffffffff, !P1 ;  /* 0xffffffffff0b7807 */ /* 0x000fe40004800000 */
[----:B------:R-:W-:Y:S02]  /*6160*/  IADD3.X R9, PT, PT, RZ, R9, RZ, P2, !PT ;  /* 0x00000009ff097210 */ /* 0x000fe400017fe4ff */
[----:B------:R-:W-:Y:S01]  /*6170*/  LOP3.LUT P1, R0, R24, 0x80000000, RZ, 0xc0, !PT ;  /* 0x8000000018007812 */ /* 0x000fe2000782c0ff */
[----:B------:R-:W-:Y:S01]  /*6180*/  IMAD.IADD R10, R11, 0x1, -R10 ;  /* 0x000000010b0a7824 */ /* 0x000fe200078e0a0a */
[----:B------:R-:W-:-:S02]  /*6190*/  SHF.R.U64 R8, R8, 0xa, R9 ;  /* 0x0000000a08087819 */ /* 0x000fc40000001209 */
[----:B------:R-:W-:Y:S01]  /*61a0*/  SHF.R.U32.HI R11, RZ, 0x1e, R5 ;  /* 0x0000001eff0b7819 */ /* 0x000fe20000011605 */
[----:B------:R-:W-:Y:S01]  /*61b0*/  IMAD.SHL.U32 R5, R10, 0x100000, RZ ;  /* 0x001000000a057824 */ /* 0x000fe200078e00ff */
[----:B------:R-:W-:Y:S02]  /*61c0*/  IADD3 R8, P2, PT, R8, 0x1, RZ ;  /* 0x0000000108087810 */ /* 0x000fe40007f5e0ff */
[----:B------:R-:W-:Y:S02]  /*61d0*/  LEA.HI R4, R4, R11, RZ, 0x1 ;  /* 0x0000000b04047211 */ /* 0x000fe400078f08ff */
[----:B------:R-:W-:Y:S02]  /*61e0*/  LEA.HI.X R9, R9, RZ, RZ, 0x16, P2 ;  /* 0x000000ff09097211 */ /* 0x000fe400010fb4ff */
[----:B------:R-:W-:Y:S02]  /*61f0*/  @!P0 LOP3.LUT R0, R0, 0x80000000, RZ, 0x3c, !PT ;  /* 0x8000000000008812 */ /* 0x000fe400078e3cff */
[----:B------:R-:W-:-:S02]  /*6200*/  SHF.R.U64 R8, R8, 0x1, R9 ;  /* 0x0000000108087819 */ /* 0x000fc40000001209 */
[----:B------:R-:W-:Y:S02]  /*6210*/  SHF.R.U32.HI R10, RZ, 0x1, R9 ;  /* 0x00000001ff0a7819 */ /* 0x000fe40000011609 */
[----:B------:R-:W-:Y:S02]  /*6220*/  IADD3 R9, P2, P3, RZ, RZ, R8 ;  /* 0x000000ffff097210 */ /* 0x000fe40007b5e008 */
[----:B------:R-:W-:Y:S02]  /*6230*/  @P1 IADD3 R4, PT, PT, -R4, RZ, RZ ;  /* 0x000000ff04041210 */ /* 0x000fe40007ffe1ff */
[----:B------:R-:W-:-:S04]  /*6240*/  IADD3.X R5, PT, PT, R5, 0x3fe00000, R10, P2, P3 ;  /* 0x3fe0000005057810 */ /* 0x000fc800017e640a */
[----:B------:R-:W-:-:S07]  /*6250*/  LOP3.LUT R24, R5, R0, RZ, 0xfc, !PT ;  /* 0x0000000005187212 */ /* 0x000fce00078efcff */
.L_x_110:
[----:B------:R-:W-:Y:S01]  /*6260*/  IMAD.MOV.U32 R23, RZ, RZ, 0x0 ;  /* 0x00000000ff177424 */ /* 0x000fe200078e00ff */
[----:B------:R-:W-:Y:S01]  /*6270*/  MOV R5, R24 ;  /* 0x0000001800057202 */ /* 0x000fe20000000f00 */
[----:B------:R-:W-:Y:S02]  /*6280*/  IMAD.MOV.U32 R0, RZ, RZ, R4 ;  /* 0x000000ffff007224 */ /* 0x000fe400078e0004 */
[----:B------:R-:W-:Y:S01]  /*6290*/  IMAD.MOV.U32 R4, RZ, RZ, R9 ;  /* 0x000000ffff047224 */ /* 0x000fe200078e0009 */
[----:B------:R-:W-:Y:S06]  /*62a0*/  RET.REL.NODEC R22 `(_Z10bnd_kernelPfS_fiiP6float2S0_iS_S_S_S_S_) ;  /* 0xffffff9c16547950 */ /* 0x000fec0003c3ffff */
.L_x_117:
[----:B------:R-:W-:-:S00]  /*62b0*/  BRA `(.L_x_117) ;  /* 0xfffffffc00fc7947 */ /* 0x000fc0000383ffff */
[----:B------:R-:W-:-:S00]  /*62c0*/  NOP ;  /* 0x0000000000007918 */ /* 0x000fc00000000000 */
        /* <DEDUP_REMOVED lines=11> */
.L_x_118:


//--------------------- .nv.global.init           --------------------------
	.section	.nv.global.init,"aw",@progbits
	.align	16
.nv.global.init:
	.type		__cudart_sin_cos_coeffs,@object
	.size		__cudart_sin_cos_coeffs,(__cudart_i2opi_d - __cudart_sin_cos_coeffs)
__cudart_sin_cos_coeffs:
        /*0000*/ 	.byte	0x46, 0xd2, 0xb0, 0x2c, 0xf1, 0xe5, 0x5a, 0xbe, 0x92, 0xe3, 0xac, 0x69, 0xe3, 0x1d, 0xc7, 0x3e
        /*0010*/ 	.byte	0xa1, 0x62, 0xdb, 0x19, 0xa0, 0x01, 0x2a, 0xbf, 0x18, 0x08, 0x11, 0x11, 0x11, 0x11, 0x81, 0x3f
        /*0020*/ 	.byte	0x54, 0x55, 0x55, 0x55, 0x55, 0x55, 0xc5, 0xbf, 0x00, 0x00, 0x00, 0x00, 0x00, 0x00, 0x00, 0x00
        /*0030*/ 	.byte	0x00, 0x00, 0x00, 0x00, 0x00, 0x00, 0x00, 0x00, 0x64, 0x81, 0xfd, 0x20, 0x83, 0xff, 0xa8, 0xbd
        /*0040*/ 	.byte	0x28, 0x85, 0xef, 0xc1, 0xa7, 0xee, 0x21, 0x3e, 0xd9, 0xe6, 0x06, 0x8e, 0x4f, 0x7e, 0x92, 0xbe
        /*0050*/ 	.byte	0xe9, 0xbc, 0xdd, 0x19, 0xa0, 0x01, 0xfa, 0x3e, 0x47, 0x5d, 0xc1, 0x16, 0x6c, 0xc1, 0x56, 0xbf
        /*0060*/ 	.byte	0x51, 0x55, 0x55, 0x55, 0x55, 0x55, 0xa5, 0x3f, 0x00, 0x00, 0x00, 0x00, 0x00, 0x00, 0xe0, 0xbf
        /*0070*/ 	.byte	0x00, 0x00, 0x00, 0x00, 0x00, 0x00, 0xf0, 0x3f, 0x00, 0x00, 0x00, 0x00, 0x00, 0x00, 0x00, 0x00
	.type		__cudart_i2opi_d,@object
	.size		__cudart_i2opi_d,(.L_0 - __cudart_i2opi_d)
__cudart_i2opi_d:
        /* <DEDUP_REMOVED lines=9> */
.L_0:


//--------------------- .nv.shared.reserved.0     --------------------------
	.section	.nv.shared.reserved.0,"aw",@nobits
	.weak		__nv_reservedSMEM_offset_0_alias
	.size		__nv_reservedSMEM_offset_0_alias, 0, 64
	.other		__nv_reservedSMEM_offset_0_alias,@"STO_CUDA_RESERVED_SHARED STV_DEFAULT"
__nv_reservedSMEM_offset_0_alias:
	.zero		0
	.zero		64


//--------------------- .nv.constant0._Z10bnd_kernelPfS_fiiP6float2S0_iS_S_S_S_S_ --------------------------
	.section	.nv.constant0._Z10bnd_kernelPfS_fiiP6float2S0_iS_S_S_S_S_,"a",@progbits
	.sectionflags	@""
	.align	4
.nv.constant0._Z10bnd_kernelPfS_fiiP6float2S0_iS_S_S_S_S_:
	.zero		992


//--------------------- SYMBOLS --------------------------

	.type		.nv.reservedSmem.offset0,@object
	.size		.nv.reservedSmem.offset0,0x4
